// auto-generated by cutlass_sweep.gemm — config: {"arch": "sm_100", "cluster_m": 1, "cluster_n": 1, "dtype": "e4m3", "dtype_b": "e4m3", "layout": "nt", "stages": 4, "tile_k": 64, "tile_m": 128, "tile_n": 64}
#include "cutlass/cutlass.h"
#include "cutlass/gemm/collective/collective_builder.hpp"
#include "cutlass/gemm/device/gemm_universal_adapter.h"
#include "cutlass/gemm/kernel/gemm_universal.hpp"
#include "cutlass/epilogue/collective/collective_builder.hpp"

using ElemA = cutlass::float_e4m3_t;
using ElemB = cutlass::float_e4m3_t;
using ElemCD = cutlass::float_e4m3_t;
using Acc  = float;
using TileShape    = cute::Shape<cute::_128, cute::_64, cute::_64>;
using ClusterShape = cute::Shape<cute::_1, cute::_1, cute::_1>;

using CollectiveEpilogue = typename cutlass::epilogue::collective::CollectiveBuilder<
    cutlass::arch::Sm100, cutlass::arch::OpClassTensorOp,
    TileShape, ClusterShape,
    cutlass::epilogue::collective::EpilogueTileAuto,
    Acc, Acc,
    ElemCD, cutlass::layout::RowMajor, 128 / cutlass::sizeof_bits<ElemCD>::value,
    ElemCD, cutlass::layout::RowMajor, 128 / cutlass::sizeof_bits<ElemCD>::value,
    cutlass::epilogue::collective::EpilogueScheduleAuto
  >::CollectiveOp;

using CollectiveMainloop = typename cutlass::gemm::collective::CollectiveBuilder<
    cutlass::arch::Sm100, cutlass::arch::OpClassTensorOp,
    ElemA, cutlass::layout::RowMajor, 128 / cutlass::sizeof_bits<ElemA>::value,
    ElemB, cutlass::layout::ColumnMajor, 128 / cutlass::sizeof_bits<ElemB>::value,
    Acc,
    TileShape, ClusterShape,
    cutlass::gemm::collective::StageCount<4>,
    cutlass::gemm::collective::KernelScheduleAuto
  >::CollectiveOp;

using GemmKernel = cutlass::gemm::kernel::GemmUniversal<
    cute::Shape<int,int,int,int>,
    CollectiveMainloop,
    CollectiveEpilogue
>;
using Gemm = cutlass::gemm::device::GemmUniversalAdapter<GemmKernel>;

// Force the device kernel symbol into the cubin without needing a host main.
auto* _anchor = &cutlass::device_kernel<GemmKernel>;


// ===== COMPILED SASS (sm_100a) =====

	.target	sm_100a

	.elftype	@"ET_EXEC"


//--------------------- .note.nv.tkinfo           --------------------------
	.section	.note.nv.tkinfo,"",@"SHT_NOTE"
	.sectionflags	@"SHF_NOTE_NV_TKINFO"
	.tkinfo
        /*0018*/ 	.word	0x00000002
        /*0030*/ 	.string	""
        /*0030*/ 	.string	"ptxas"
        /*0030*/ 	.string	"Cuda compilation tools, release 13.0, V13.0.88"
        /*0030*/ 	.string	"Build cuda_13.0.r13.0/compiler.36424714_0"
        /*0030*/ 	.string	"-arch sm_100a -m 64 "



//--------------------- .note.nv.cuinfo           --------------------------
	.section	.note.nv.cuinfo,"",@"SHT_NOTE"
	.sectionflags	@"SHF_NOTE_NV_CUINFO"
        /*0018*/ 	.short	0x0002
        /*001a*/ 	.short	0x0064
        /*001c*/ 	.short	0x0082
	.zero		2


//--------------------- .nv.info                  --------------------------
	.section	.nv.info,"",@"SHT_CUDA_INFO"
	.align	4


	//----- nvinfo : EIATTR_REGCOUNT
	.align		4
        /*0000*/ 	.byte	0x04, 0x2f
        /*0002*/ 	.short	(.L_19 - .L_18)
	.align		4
.L_18:
        /*0004*/ 	.word	index@(_ZN7cutlass13device_kernelINS_4gemm6kernel13GemmUniversalIN4cute5tupleIJiiiiEEENS1_10collective13CollectiveMmaINS1_35MainloopSm100TmaUmmaWarpSpecializedILi4ELi2ELi4ENS5_IJNS4_1CILi1EEESB_SB_EEEEENS5_IJNSA_ILi128EEENSA_ILi64EEESF_EEENS_12float_e4m3_tENS5_IJlSB_lEEESH_SI_NS4_8TiledMMAINS4_8MMA_AtomIJNS4_10MMA_TraitsINS4_19SM100_MMA_F8F6F4_SSEJSH_SH_fSE_SF_NS4_17integral_constantINS4_4UMMA5MajorELSP_0EEESQ_NSN_INSO_7ScaleInELSR_0EEESS_EEEEEENS4_6LayoutISC_NS5_IJNSA_ILi0EEESW_SW_EEEEENS5_IJNS4_10UnderscoreESZ_SZ_EEEEENS4_13SM90_TMA_LOADENS4_14ComposedLayoutINS4_7SwizzleILi2ELi4ELi3EEENS4_18smem_ptr_flag_bitsILi8EEENSV_INS5_IJNSA_ILi8EEESF_EEENS5_IJSF_SB_EEEEEEEvNS4_8identityES12_S1C_vS1D_EENS_8epilogue10collective18CollectiveEpilogueINS1F_23Sm100TmaWarpSpecializedILi1ELi1ELi64ELb0ELb0EEEJSG_NS5_IJNSV_ISE_SB_EENSV_ISF_SB_EEEEESH_SI_SH_SI_NS1F_6fusion15FusionCallbacksIS1J_NS1N_17LinearCombinationISH_fSH_fLNS_15FloatRoundStyleE2EEESG_S1M_JEEENS4_5SM1004TMEM4LOAD26SM100_TMEM_LOAD_32dp32b64xES12_S1C_NS4_39AutoVectorizingCopyWithAssumedAlignmentILi128EEENS4_14SM90_TMA_STOREES1C_S1Y_S1Y_EEEvvEEEEvNT_6ParamsE)
        /*0008*/ 	.word	0x000000c2


	//----- nvinfo : EIATTR_FRAME_SIZE
	.align		4
.L_19:
        /*000c*/ 	.byte	0x04, 0x11
        /*000e*/ 	.short	(.L_21 - .L_20)
	.align		4
.L_20:
        /*0010*/ 	.word	index@($__internal_2_$__cuda_sm10x_tcgen05_guardrail_trap_unallocated_columns_being_dealloced)
        /*0014*/ 	.word	0x00000000


	//----- nvinfo : EIATTR_FRAME_SIZE
	.align		4
.L_21:
        /*0018*/ 	.byte	0x04, 0x11
        /*001a*/ 	.short	(.L_23 - .L_22)
	.align		4
.L_22:
        /*001c*/ 	.word	index@($__internal_1_$__cuda_sm10x_tcgen05_guardrail_trap_phase_invalid_during_alloc)
        /*0020*/ 	.word	0x00000000


	//----- nvinfo : EIATTR_FRAME_SIZE
	.align		4
.L_23:
        /*0024*/ 	.byte	0x04, 0x11
        /*0026*/ 	.short	(.L_25 - .L_24)
	.align		4
.L_24:
        /*0028*/ 	.word	index@($__internal_0_$__cuda_sm10x_tcgen05_guardrail_trap_col_being_dealloced_not_returned_by_alloc)
        /*002c*/ 	.word	0x00000000


	//----- nvinfo : EIATTR_FRAME_SIZE
	.align		4
.L_25:
        /*0030*/ 	.byte	0x04, 0x11
        /*0032*/ 	.short	(.L_27 - .L_26)
	.align		4
.L_26:
        /*0034*/ 	.word	index@(_ZN7cutlass13device_kernelINS_4gemm6kernel13GemmUniversalIN4cute5tupleIJiiiiEEENS1_10collective13CollectiveMmaINS1_35MainloopSm100TmaUmmaWarpSpecializedILi4ELi2ELi4ENS5_IJNS4_1CILi1EEESB_SB_EEEEENS5_IJNSA_ILi128EEENSA_ILi64EEESF_EEENS_12float_e4m3_tENS5_IJlSB_lEEESH_SI_NS4_8TiledMMAINS4_8MMA_AtomIJNS4_10MMA_TraitsINS4_19SM100_MMA_F8F6F4_SSEJSH_SH_fSE_SF_NS4_17integral_constantINS4_4UMMA5MajorELSP_0EEESQ_NSN_INSO_7ScaleInELSR_0EEESS_EEEEEENS4_6LayoutISC_NS5_IJNSA_ILi0EEESW_SW_EEEEENS5_IJNS4_10UnderscoreESZ_SZ_EEEEENS4_13SM90_TMA_LOADENS4_14ComposedLayoutINS4_7SwizzleILi2ELi4ELi3EEENS4_18smem_ptr_flag_bitsILi8EEENSV_INS5_IJNSA_ILi8EEESF_EEENS5_IJSF_SB_EEEEEEEvNS4_8identityES12_S1C_vS1D_EENS_8epilogue10collective18CollectiveEpilogueINS1F_23Sm100TmaWarpSpecializedILi1ELi1ELi64ELb0ELb0EEEJSG_NS5_IJNSV_ISE_SB_EENSV_ISF_SB_EEEEESH_SI_SH_SI_NS1F_6fusion15FusionCallbacksIS1J_NS1N_17LinearCombinationISH_fSH_fLNS_15FloatRoundStyleE2EEESG_S1M_JEEENS4_5SM1004TMEM4LOAD26SM100_TMEM_LOAD_32dp32b64xES12_S1C_NS4_39AutoVectorizingCopyWithAssumedAlignmentILi128EEENS4_14SM90_TMA_STOREES1C_S1Y_S1Y_EEEvvEEEEvNT_6ParamsE)
        /*0038*/ 	.word	0x00000000


	//----- nvinfo : EIATTR_MIN_STACK_SIZE
	.align		4
.L_27:
        /*003c*/ 	.byte	0x04, 0x12
        /*003e*/ 	.short	(.L_29 - .L_28)
	.align		4
.L_28:
        /*0040*/ 	.word	index@(_ZN7cutlass13device_kernelINS_4gemm6kernel13GemmUniversalIN4cute5tupleIJiiiiEEENS1_10collective13CollectiveMmaINS1_35MainloopSm100TmaUmmaWarpSpecializedILi4ELi2ELi4ENS5_IJNS4_1CILi1EEESB_SB_EEEEENS5_IJNSA_ILi128EEENSA_ILi64EEESF_EEENS_12float_e4m3_tENS5_IJlSB_lEEESH_SI_NS4_8TiledMMAINS4_8MMA_AtomIJNS4_10MMA_TraitsINS4_19SM100_MMA_F8F6F4_SSEJSH_SH_fSE_SF_NS4_17integral_constantINS4_4UMMA5MajorELSP_0EEESQ_NSN_INSO_7ScaleInELSR_0EEESS_EEEEEENS4_6LayoutISC_NS5_IJNSA_ILi0EEESW_SW_EEEEENS5_IJNS4_10UnderscoreESZ_SZ_EEEEENS4_13SM90_TMA_LOADENS4_14ComposedLayoutINS4_7SwizzleILi2ELi4ELi3EEENS4_18smem_ptr_flag_bitsILi8EEENSV_INS5_IJNSA_ILi8EEESF_EEENS5_IJSF_SB_EEEEEEEvNS4_8identityES12_S1C_vS1D_EENS_8epilogue10collective18CollectiveEpilogueINS1F_23Sm100TmaWarpSpecializedILi1ELi1ELi64ELb0ELb0EEEJSG_NS5_IJNSV_ISE_SB_EENSV_ISF_SB_EEEEESH_SI_SH_SI_NS1F_6fusion15FusionCallbacksIS1J_NS1N_17LinearCombinationISH_fSH_fLNS_15FloatRoundStyleE2EEESG_S1M_JEEENS4_5SM1004TMEM4LOAD26SM100_TMEM_LOAD_32dp32b64xES12_S1C_NS4_39AutoVectorizingCopyWithAssumedAlignmentILi128EEENS4_14SM90_TMA_STOREES1C_S1Y_S1Y_EEEvvEEEEvNT_6ParamsE)
        /*0044*/ 	.word	0x00000000
.L_29:


//--------------------- .nv.compat                --------------------------
	.section	.nv.compat,"",@"SHT_CUDA_COMPAT_INFO"
	.align	4
        /*0000*/ 	.byte	0x02, 0x09, 0x01, 0x00, 0x02, 0x02, 0x02, 0x00, 0x02, 0x05, 0x05, 0x00, 0x03, 0x07, 0x01, 0x01
        /*0010*/ 	.byte	0x02, 0x03, 0x01, 0x00, 0x02, 0x06, 0x01, 0x00, 0x04, 0x0b, 0x08, 0x00, 0x09, 0x00, 0x00, 0x00
        /*0020*/ 	.byte	0x00, 0x00, 0x00, 0x00


//--------------------- .nv.info._ZN7cutlass13device_kernelINS_4gemm6kernel13GemmUniversalIN4cute5tupleIJiiiiEEENS1_10collective13CollectiveMmaINS1_35MainloopSm100TmaUmmaWarpSpecializedILi4ELi2ELi4ENS5_IJNS4_1CILi1EEESB_SB_EEEEENS5_IJNSA_ILi128EEENSA_ILi64EEESF_EEENS_12float_e4m3_tENS5_IJlSB_lEEESH_SI_NS4_8TiledMMAINS4_8MMA_AtomIJNS4_10MMA_TraitsINS4_19SM100_MMA_F8F6F4_SSEJSH_SH_fSE_SF_NS4_17integral_constantINS4_4UMMA5MajorELSP_0EEESQ_NSN_INSO_7ScaleInELSR_0EEESS_EEEEEENS4_6LayoutISC_NS5_IJNSA_ILi0EEESW_SW_EEEEENS5_IJNS4_10UnderscoreESZ_SZ_EEEEENS4_13SM90_TMA_LOADENS4_14ComposedLayoutINS4_7SwizzleILi2ELi4ELi3EEENS4_18smem_ptr_flag_bitsILi8EEENSV_INS5_IJNSA_ILi8EEESF_EEENS5_IJSF_SB_EEEEEEEvNS4_8identityES12_S1C_vS1D_EENS_8epilogue10collective18CollectiveEpilogueINS1F_23Sm100TmaWarpSpecializedILi1ELi1ELi64ELb0ELb0EEEJSG_NS5_IJNSV_ISE_SB_EENSV_ISF_SB_EEEEESH_SI_SH_SI_NS1F_6fusion15FusionCallbacksIS1J_NS1N_17LinearCombinationISH_fSH_fLNS_15FloatRoundStyleE2EEESG_S1M_JEEENS4_5SM1004TMEM4LOAD26SM100_TMEM_LOAD_32dp32b64xES12_S1C_NS4_39AutoVectorizingCopyWithAssumedAlignmentILi128EEENS4_14SM90_TMA_STOREES1C_S1Y_S1Y_EEEvvEEEEvNT_6ParamsE --------------------------
	.section	.nv.info._ZN7cutlass13device_kernelINS_4gemm6kernel13GemmUniversalIN4cute5tupleIJiiiiEEENS1_10collective13CollectiveMmaINS1_35MainloopSm100TmaUmmaWarpSpecializedILi4ELi2ELi4ENS5_IJNS4_1CILi1EEESB_SB_EEEEENS5_IJNSA_ILi128EEENSA_ILi64EEESF_EEENS_12float_e4m3_tENS5_IJlSB_lEEESH_SI_NS4_8TiledMMAINS4_8MMA_AtomIJNS4_10MMA_TraitsINS4_19SM100_MMA_F8F6F4_SSEJSH_SH_fSE_SF_NS4_17integral_constantINS4_4UMMA5MajorELSP_0EEESQ_NSN_INSO_7ScaleInELSR_0EEESS_EEEEEENS4_6LayoutISC_NS5_IJNSA_ILi0EEESW_SW_EEEEENS5_IJNS4_10UnderscoreESZ_SZ_EEEEENS4_13SM90_TMA_LOADENS4_14ComposedLayoutINS4_7SwizzleILi2ELi4ELi3EEENS4_18smem_ptr_flag_bitsILi8EEENSV_INS5_IJNSA_ILi8EEESF_EEENS5_IJSF_SB_EEEEEEEvNS4_8identityES12_S1C_vS1D_EENS_8epilogue10collective18CollectiveEpilogueINS1F_23Sm100TmaWarpSpecializedILi1ELi1ELi64ELb0ELb0EEEJSG_NS5_IJNSV_ISE_SB_EENSV_ISF_SB_EEEEESH_SI_SH_SI_NS1F_6fusion15FusionCallbacksIS1J_NS1N_17LinearCombinationISH_fSH_fLNS_15FloatRoundStyleE2EEESG_S1M_JEEENS4_5SM1004TMEM4LOAD26SM100_TMEM_LOAD_32dp32b64xES12_S1C_NS4_39AutoVectorizingCopyWithAssumedAlignmentILi128EEENS4_14SM90_TMA_STOREES1C_S1Y_S1Y_EEEvvEEEEvNT_6ParamsE,"",@"SHT_CUDA_INFO"
	.sectionflags	@""
	.align	4


	//----- nvinfo : EIATTR_CUDA_API_VERSION
	.align		4
        /*0000*/ 	.byte	0x04, 0x37
        /*0002*/ 	.short	(.L_31 - .L_30)
.L_30:
        /*0004*/ 	.word	0x00000082


	//----- nvinfo : EIATTR_KPARAM_INFO
	.align		4
.L_31:
        /*0008*/ 	.byte	0x04, 0x17
        /*000a*/ 	.short	(.L_33 - .L_32)
.L_32:
        /*000c*/ 	.word	0x00000000
        /*0010*/ 	.short	0x0000
        /*0012*/ 	.short	0x0000
        /*0014*/ 	.byte	0x00, 0xf0, 0x01, 0x20


	//----- nvinfo : EIATTR_AT_ENTRY_FRAGMENTS
	.align		4
.L_33:
        /*0018*/ 	.byte	0x04, 0x4f
        /*001a*/ 	.short	(.L_35 - .L_34)


	//   ....[0]....
.L_34:
        /*001c*/ 	.word	0x00000006


	//----- nvinfo : EIATTR_RESERVED_SMEM_USED
	.align		4
.L_35:
        /*0020*/ 	.byte	0x01, 0x41
	.zero		2


	//----- nvinfo : EIATTR_SPARSE_MMA_MASK
	.align		4
        /*0024*/ 	.byte	0x03, 0x50
        /*0026*/ 	.short	0x0000


	//----- nvinfo : EIATTR_TCGEN05_1CTA_USED
	.align		4
        /*0028*/ 	.byte	0x01, 0x51
	.zero		2


	//----- nvinfo : EIATTR_MAXREG_COUNT
	.align		4
        /*002c*/ 	.byte	0x03, 0x1b
        /*002e*/ 	.short	0x00ff


	//----- nvinfo : EIATTR_NUM_BARRIERS
	.align		4
        /*0030*/ 	.byte	0x02, 0x4c
        /*0032*/ 	.byte	0x07
	.zero		1


	//----- nvinfo : EIATTR_EXTERNS
	.align		4
        /*0034*/ 	.byte	0x04, 0x0f
        /*0036*/ 	.short	(.L_37 - .L_36)


	//   ....[0]....
	.align		4
.L_36:
        /*0038*/ 	.word	index@(__assertfail)


	//----- nvinfo : EIATTR_MERCURY_ISA_VERSION
	.align		4
.L_37:
        /*003c*/ 	.byte	0x03, 0x5f
        /*003e*/ 	.short	0x0101


	//----- nvinfo : EIATTR_INT_WARP_WIDE_INSTR_OFFSETS
	.align		4
        /*0040*/ 	.byte	0x04, 0x31
        /*0042*/ 	.short	(.L_39 - .L_38)


	//   ....[0]....
.L_38:
        /*0044*/ 	.word	0x00001d80


	//   ....[1]....
        /*0048*/ 	.word	0x000036f0


	//   ....[2]....
        /*004c*/ 	.word	0x00003710


	//   ....[3]....
        /*0050*/ 	.word	0x00003740


	//   ....[4]....
        /*0054*/ 	.word	0x00004150


	//   ....[5]....
        /*0058*/ 	.word	0x00004240


	//----- nvinfo : EIATTR_COOP_GROUP_MASK_REGIDS
	.align		4
.L_39:
        /*005c*/ 	.byte	0x04, 0x29
        /*005e*/ 	.short	(.L_41 - .L_40)


	//   ....[0]....
.L_40:
        /*0060*/ 	.word	0xffffffff


	//   ....[1]....
        /*0064*/ 	.word	0xffffffff


	//   ....[2]....
        /*0068*/ 	.word	0xffffffff


	//   ....[3]....
        /*006c*/ 	.word	0xffffffff


	//   ....[4]....
        /*0070*/ 	.word	0xffffffff


	//   ....[5]....
        /*0074*/ 	.word	0xffffffff


	//   ....[6]....
        /*0078*/ 	.word	0xffffffff


	//   ....[7]....
        /*007c*/ 	.word	0xffffffff


	//   ....[8]....
        /*0080*/ 	.word	0xffffffff


	//   ....[9]....
        /*0084*/ 	.word	0xffffffff


	//   ....[10]....
        /*0088*/ 	.word	0xffffffff


	//   ....[11]....
        /*008c*/ 	.word	0xffffffff


	//   ....[12]....
        /*0090*/ 	.word	0xffffffff


	//----- nvinfo : EIATTR_COOP_GROUP_INSTR_OFFSETS
	.align		4
.L_41:
        /*0094*/ 	.byte	0x04, 0x28
        /*0096*/ 	.short	(.L_43 - .L_42)


	//   ....[0]....
.L_42:
        /*0098*/ 	.word	0x00000090


	//   ....[1]....
        /*009c*/ 	.word	0x000004d0


	//   ....[2]....
        /*00a0*/ 	.word	0x00000640


	//   ....[3]....
        /*00a4*/ 	.word	0x00000780


	//   ....[4]....
        /*00a8*/ 	.word	0x00000880


	//   ....[5]....
        /*00ac*/ 	.word	0x000009f0


	//   ....[6]....
        /*00b0*/ 	.word	0x00000b90


	//   ....[7]....
        /*00b4*/ 	.word	0x00001c60


	//   ....[8]....
        /*00b8*/ 	.word	0x00002a40


	//   ....[9]....
        /*00bc*/ 	.word	0x00002c50


	//   ....[10]....
        /*00c0*/ 	.word	0x00002c80


	//   ....[11]....
        /*00c4*/ 	.word	0x000035d0


	//   ....[12]....
        /*00c8*/ 	.word	0x00003800


	//----- nvinfo : EIATTR_VRC_CTA_INIT_COUNT
	.align		4
.L_43:
        /*00cc*/ 	.byte	0x02, 0x4a
        /*00ce*/ 	.byte	0x80
	.zero		1


	//----- nvinfo : EIATTR_SYSCALL_OFFSETS
	.align		4
        /*00d0*/ 	.byte	0x04, 0x46
        /*00d2*/ 	.short	(.L_45 - .L_44)


	//   ....[0]....
.L_44:
        /*00d4*/ 	.word	0x00004c30


	//   ....[1]....
        /*00d8*/ 	.word	0x00004d70


	//   ....[2]....
        /*00dc*/ 	.word	0x00005510


	//----- nvinfo : EIATTR_MBARRIER_INSTR_OFFSETS
	.align		4
.L_45:
        /*00e0*/ 	.byte	0x04, 0x39
        /*00e2*/ 	.short	(.L_47 - .L_46)


	//   ....[0]....
.L_46:
        /*00e4*/ 	.word	0x000005b0
        /*00e8*/ 	.word	0x000000ff
        /*00ec*/ 	.word	0x00000000
        /*00f0*/ 	.short	0x0100
        /*00f2*/ 	.byte	0x05
	.zero		1


	//   ....[1]....
        /*00f4*/ 	.word	0x000005c0
        /*00f8*/ 	.word	0x000000ff
        /*00fc*/ 	.word	0x00000020
        /*0100*/ 	.short	0x0100
        /*0102*/ 	.byte	0x05
	.zero		1


	//   ....[2]....
        /*0104*/ 	.word	0x000005d0
        /*0108*/ 	.word	0x000000ff
        /*010c*/ 	.word	0x00000008
        /*0110*/ 	.short	0x0100
        /*0112*/ 	.byte	0x05
	.zero		1


	//   ....[3]....
        /*0114*/ 	.word	0x000005e0
        /*0118*/ 	.word	0x000000ff
        /*011c*/ 	.word	0x00000028
        /*0120*/ 	.short	0x0100
        /*0122*/ 	.byte	0x05
	.zero		1


	//   ....[4]....
        /*0124*/ 	.word	0x000005f0
        /*0128*/ 	.word	0x000000ff
        /*012c*/ 	.word	0x00000010
        /*0130*/ 	.short	0x0100
        /*0132*/ 	.byte	0x05
	.zero		1


	//   ....[5]....
        /*0134*/ 	.word	0x00000600
        /*0138*/ 	.word	0x000000ff
        /*013c*/ 	.word	0x00000030
        /*0140*/ 	.short	0x0100
        /*0142*/ 	.byte	0x05
	.zero		1


	//   ....[6]....
        /*0144*/ 	.word	0x00000610
        /*0148*/ 	.word	0x000000ff
        /*014c*/ 	.word	0x00000018
        /*0150*/ 	.short	0x0100
        /*0152*/ 	.byte	0x05
	.zero		1


	//   ....[7]....
        /*0154*/ 	.word	0x00000620
        /*0158*/ 	.word	0x000000ff
        /*015c*/ 	.word	0x00000038
        /*0160*/ 	.short	0x0100
        /*0162*/ 	.byte	0x05
	.zero		1


	//   ....[8]....
        /*0164*/ 	.word	0x00000750
        /*0168*/ 	.word	0x000000ff
        /*016c*/ 	.word	0x00000040
        /*0170*/ 	.short	0x0100
        /*0172*/ 	.byte	0x06
	.zero		1


	//   ....[9]....
        /*0174*/ 	.word	0x00000760
        /*0178*/ 	.word	0x000000ff
        /*017c*/ 	.word	0x00000048
        /*0180*/ 	.short	0x0100
        /*0182*/ 	.byte	0x06
	.zero		1


	//   ....[10]....
        /*0184*/ 	.word	0x00000850
        /*0188*/ 	.word	0x000000ff
        /*018c*/ 	.word	0x00000050
        /*0190*/ 	.short	0x0100
        /*0192*/ 	.byte	0x05
	.zero		1


	//   ....[11]....
        /*0194*/ 	.word	0x00000860
        /*0198*/ 	.word	0x000000ff
        /*019c*/ 	.word	0x00000058
        /*01a0*/ 	.short	0x0100
        /*01a2*/ 	.byte	0x05
	.zero		1


	//   ....[12]....
        /*01a4*/ 	.word	0x000009a0
        /*01a8*/ 	.word	0x000000ff
        /*01ac*/ 	.word	0x00000060
        /*01b0*/ 	.short	0x0100
        /*01b2*/ 	.byte	0x05
	.zero		1


	//   ....[13]....
        /*01b4*/ 	.word	0x000009b0
        /*01b8*/ 	.word	0x000000ff
        /*01bc*/ 	.word	0x00000070
        /*01c0*/ 	.short	0x0100
        /*01c2*/ 	.byte	0x05
	.zero		1


	//   ....[14]....
        /*01c4*/ 	.word	0x000009c0
        /*01c8*/ 	.word	0x000000ff
        /*01cc*/ 	.word	0x00000068
        /*01d0*/ 	.short	0x0100
        /*01d2*/ 	.byte	0x05
	.zero		1


	//   ....[15]....
        /*01d4*/ 	.word	0x000009d0
        /*01d8*/ 	.word	0x000000ff
        /*01dc*/ 	.word	0x00000078
        /*01e0*/ 	.short	0x0100
        /*01e2*/ 	.byte	0x05
	.zero		1


	//   ....[16]....
        /*01e4*/ 	.word	0x00000b00
        /*01e8*/ 	.word	0x000000ff
        /*01ec*/ 	.word	0x00000080
        /*01f0*/ 	.short	0x0100
        /*01f2*/ 	.byte	0x06
	.zero		1


	//   ....[17]....
        /*01f4*/ 	.word	0x00000b10
        /*01f8*/ 	.word	0x000000ff
        /*01fc*/ 	.word	0x000000a0
        /*0200*/ 	.short	0x0100
        /*0202*/ 	.byte	0x06
	.zero		1


	//   ....[18]....
        /*0204*/ 	.word	0x00000b20
        /*0208*/ 	.word	0x000000ff
        /*020c*/ 	.word	0x00000088
        /*0210*/ 	.short	0x0100
        /*0212*/ 	.byte	0x06
	.zero		1


	//   ....[19]....
        /*0214*/ 	.word	0x00000b30
        /*0218*/ 	.word	0x000000ff
        /*021c*/ 	.word	0x000000a8
        /*0220*/ 	.short	0x0100
        /*0222*/ 	.byte	0x06
	.zero		1


	//   ....[20]....
        /*0224*/ 	.word	0x00000b40
        /*0228*/ 	.word	0x000000ff
        /*022c*/ 	.word	0x00000090
        /*0230*/ 	.short	0x0100
        /*0232*/ 	.byte	0x06
	.zero		1


	//   ....[21]....
        /*0234*/ 	.word	0x00000b50
        /*0238*/ 	.word	0x000000ff
        /*023c*/ 	.word	0x000000b0
        /*0240*/ 	.short	0x0100
        /*0242*/ 	.byte	0x06
	.zero		1


	//   ....[22]....
        /*0244*/ 	.word	0x00000b60
        /*0248*/ 	.word	0x000000ff
        /*024c*/ 	.word	0x00000098
        /*0250*/ 	.short	0x0100
        /*0252*/ 	.byte	0x06
	.zero		1


	//   ....[23]....
        /*0254*/ 	.word	0x00000b70
        /*0258*/ 	.word	0x000000ff
        /*025c*/ 	.word	0x000000b8
        /*0260*/ 	.short	0x0100
        /*0262*/ 	.byte	0x06
	.zero		1


	//   ....[24]....
        /*0264*/ 	.word	0x00000c60
        /*0268*/ 	.word	0x000000ff
        /*026c*/ 	.word	0x000000c0
        /*0270*/ 	.short	0x0100
        /*0272*/ 	.byte	0x05
	.zero		1


	//   ....[25]....
        /*0274*/ 	.word	0x00000c70
        /*0278*/ 	.word	0x000000ff
        /*027c*/ 	.word	0x000000d0
        /*0280*/ 	.short	0x0100
        /*0282*/ 	.byte	0x05
	.zero		1


	//   ....[26]....
        /*0284*/ 	.word	0x00000c80
        /*0288*/ 	.word	0x000000ff
        /*028c*/ 	.word	0x000000c8
        /*0290*/ 	.short	0x0100
        /*0292*/ 	.byte	0x05
	.zero		1


	//   ....[27]....
        /*0294*/ 	.word	0x00000c90
        /*0298*/ 	.word	0x000000ff
        /*029c*/ 	.word	0x000000d8
        /*02a0*/ 	.short	0x0100
        /*02a2*/ 	.byte	0x05
	.zero		1


	//   ....[28]....
        /*02a4*/ 	.word	0x00001560
        /*02a8*/ 	.word	0x00000003
        /*02ac*/ 	.word	0x000000d0
        /*02b0*/ 	.short	0x010a
        /*02b2*/ 	.byte	0xff
	.zero		1


	//   ....[29]....
        /*02b4*/ 	.word	0x00001590
        /*02b8*/ 	.word	0x00000003
        /*02bc*/ 	.word	0x000000c0
        /*02c0*/ 	.short	0x0101
        /*02c2*/ 	.byte	0xff
	.zero		1


	//   ....[30]....
        /*02c4*/ 	.word	0x00001660
        /*02c8*/ 	.word	0x000000ff
        /*02cc*/ 	.word	0x00000020
        /*02d0*/ 	.short	0x010a
        /*02d2*/ 	.byte	0x08
	.zero		1


	//   ....[31]....
        /*02d4*/ 	.word	0x00001700
        /*02d8*/ 	.word	0x000000ff
        /*02dc*/ 	.word	0x00000020
        /*02e0*/ 	.short	0x010a
        /*02e2*/ 	.byte	0x21
	.zero		1


	//   ....[32]....
        /*02e4*/ 	.word	0x00001850
        /*02e8*/ 	.word	0x000000ff
        /*02ec*/ 	.word	0x00000020
        /*02f0*/ 	.short	0x010a
        /*02f2*/ 	.byte	0x08
	.zero		1


	//   ....[33]....
        /*02f4*/ 	.word	0x00001960
        /*02f8*/ 	.word	0x000000ff
        /*02fc*/ 	.word	0x00000058
        /*0300*/ 	.short	0x0101
        /*0302*/ 	.byte	0x04
	.zero		1


	//   ....[34]....
        /*0304*/ 	.word	0x00001980
        /*0308*/ 	.word	0x000000ff
        /*030c*/ 	.word	0x00000020
        /*0310*/ 	.short	0x010a
        /*0312*/ 	.byte	0x08
	.zero		1


	//   ....[35]....
        /*0314*/ 	.word	0x00001a00
        /*0318*/ 	.word	0x000000ff
        /*031c*/ 	.word	0x00000020
        /*0320*/ 	.short	0x010a
        /*0322*/ 	.byte	0x11
	.zero		1


	//   ....[36]....
        /*0324*/ 	.word	0x00001b50
        /*0328*/ 	.word	0x000000ff
        /*032c*/ 	.word	0x00000020
        /*0330*/ 	.short	0x010a
        /*0332*/ 	.byte	0x08
	.zero		1


	//   ....[37]....
        /*0334*/ 	.word	0x00001c90
        /*0338*/ 	.word	0x00000002
        /*033c*/ 	.word	0x00000060
        /*0340*/ 	.short	0x010a
        /*0342*/ 	.byte	0xff
	.zero		1


	//   ....[38]....
        /*0344*/ 	.word	0x00001d50
        /*0348*/ 	.word	0x00000002
        /*034c*/ 	.word	0x00000000
        /*0350*/ 	.short	0x0101
        /*0352*/ 	.byte	0xff
	.zero		1


	//   ....[39]....
        /*0354*/ 	.word	0x000022b0
        /*0358*/ 	.word	0x000000ff
        /*035c*/ 	.word	0x00000000
        /*0360*/ 	.short	0x010a
        /*0362*/ 	.byte	0x05
	.zero		1


	//   ....[40]....
        /*0364*/ 	.word	0x00002340
        /*0368*/ 	.word	0x000000ff
        /*036c*/ 	.word	0x00000000
        /*0370*/ 	.short	0x010a
        /*0372*/ 	.byte	0x05
	.zero		1


	//   ....[41]....
        /*0374*/ 	.word	0x000023d0
        /*0378*/ 	.word	0x000000ff
        /*037c*/ 	.word	0x00000000
        /*0380*/ 	.short	0x010a
        /*0382*/ 	.byte	0x05
	.zero		1


	//   ....[42]....
        /*0384*/ 	.word	0x00002470
        /*0388*/ 	.word	0x00000000
        /*038c*/ 	.word	0x00000000
        /*0390*/ 	.short	0x010a
        /*0392*/ 	.byte	0xff
	.zero		1


	//   ....[43]....
        /*0394*/ 	.word	0x00002590
        /*0398*/ 	.word	0x00000000
        /*039c*/ 	.word	0x000000c0
        /*03a0*/ 	.short	0x010a
        /*03a2*/ 	.byte	0xff
	.zero		1


	//   ....[44]....
        /*03a4*/ 	.word	0x000025f0
        /*03a8*/ 	.word	0x00000004
        /*03ac*/ 	.word	0x00000000
        /*03b0*/ 	.short	0x0101
        /*03b2*/ 	.byte	0xff
	.zero		1


	//   ....[45]....
        /*03b4*/ 	.word	0x00002610
        /*03b8*/ 	.word	0x000000ff
        /*03bc*/ 	.word	0x00000070
        /*03c0*/ 	.short	0x010a
        /*03c2*/ 	.byte	0x05
	.zero		1


	//   ....[46]....
        /*03c4*/ 	.word	0x00002730
        /*03c8*/ 	.word	0x00000000
        /*03cc*/ 	.word	0x00000060
        /*03d0*/ 	.short	0x010a
        /*03d2*/ 	.byte	0xff
	.zero		1


	//   ....[47]....
        /*03d4*/ 	.word	0x00002840
        /*03d8*/ 	.word	0x00000000
        /*03dc*/ 	.word	0x00000000
        /*03e0*/ 	.short	0x0101
        /*03e2*/ 	.byte	0xff
	.zero		1


	//   ....[48]....
        /*03e4*/ 	.word	0x000028d0
        /*03e8*/ 	.word	0x000000ff
        /*03ec*/ 	.word	0x00000070
        /*03f0*/ 	.short	0x0106
        /*03f2*/ 	.byte	0x05
	.zero		1


	//   ....[49]....
        /*03f4*/ 	.word	0x000028f0
        /*03f8*/ 	.word	0x000000ff
        /*03fc*/ 	.word	0x00000070
        /*0400*/ 	.short	0x010a
        /*0402*/ 	.byte	0x05
	.zero		1


	//   ....[50]....
        /*0404*/ 	.word	0x00002980
        /*0408*/ 	.word	0x000000ff
        /*040c*/ 	.word	0x00000070
        /*0410*/ 	.short	0x0106
        /*0412*/ 	.byte	0x04
	.zero		1


	//   ....[51]....
        /*0414*/ 	.word	0x000029c0
        /*0418*/ 	.word	0x00000000
        /*041c*/ 	.word	0x00000070
        /*0420*/ 	.short	0x010a
        /*0422*/ 	.byte	0xff
	.zero		1


	//   ....[52]....
        /*0424*/ 	.word	0x00002ec0
        /*0428*/ 	.word	0x00000000
        /*042c*/ 	.word	0x00000060
        /*0430*/ 	.short	0x010a
        /*0432*/ 	.byte	0xff
	.zero		1


	//   ....[53]....
        /*0434*/ 	.word	0x00002fd0
        /*0438*/ 	.word	0x00000003
        /*043c*/ 	.word	0x00000000
        /*0440*/ 	.short	0x0101
        /*0442*/ 	.byte	0xff
	.zero		1


	//   ....[54]....
        /*0444*/ 	.word	0x00002fe0
        /*0448*/ 	.word	0x000000ff
        /*044c*/ 	.word	0x00000000
        /*0450*/ 	.short	0x010a
        /*0452*/ 	.byte	0x04
	.zero		1


	//   ....[55]....
        /*0454*/ 	.word	0x00003000
        /*0458*/ 	.word	0x000000ff
        /*045c*/ 	.word	0x000000a0
        /*0460*/ 	.short	0x010a
        /*0462*/ 	.byte	0x08
	.zero		1


	//   ....[56]....
        /*0464*/ 	.word	0x000030d0
        /*0468*/ 	.word	0x000000ff
        /*046c*/ 	.word	0x00000000
        /*0470*/ 	.short	0x010a
        /*0472*/ 	.byte	0x07
	.zero		1


	//   ....[57]....
        /*0474*/ 	.word	0x00003210
        /*0478*/ 	.word	0x000000ff
        /*047c*/ 	.word	0x00000000
        /*0480*/ 	.short	0x010a
        /*0482*/ 	.byte	0x04
	.zero		1


	//   ....[58]....
        /*0484*/ 	.word	0x00003400
        /*0488*/ 	.word	0x000000ff
        /*048c*/ 	.word	0x00000000
        /*0490*/ 	.short	0x010a
        /*0492*/ 	.byte	0x05
	.zero		1


	//   ....[59]....
        /*0494*/ 	.word	0x00003490
        /*0498*/ 	.word	0x000000ff
        /*049c*/ 	.word	0x00000000
        /*04a0*/ 	.short	0x010a
        /*04a2*/ 	.byte	0x05
	.zero		1


	//   ....[60]....
        /*04a4*/ 	.word	0x00003520
        /*04a8*/ 	.word	0x000000ff
        /*04ac*/ 	.word	0x00000000
        /*04b0*/ 	.short	0x010a
        /*04b2*/ 	.byte	0x05
	.zero		1


	//   ....[61]....
        /*04b4*/ 	.word	0x000035b0
        /*04b8*/ 	.word	0x000000ff
        /*04bc*/ 	.word	0x00000000
        /*04c0*/ 	.short	0x010a
        /*04c2*/ 	.byte	0x07
	.zero		1


	//   ....[62]....
        /*04c4*/ 	.word	0x000039f0
        /*04c8*/ 	.word	0x00000000
        /*04cc*/ 	.word	0x00000060
        /*04d0*/ 	.short	0x010a
        /*04d2*/ 	.byte	0xff
	.zero		1


	//   ....[63]....
        /*04d4*/ 	.word	0x00003ae0
        /*04d8*/ 	.word	0x00000000
        /*04dc*/ 	.word	0x00000000
        /*04e0*/ 	.short	0x0101
        /*04e2*/ 	.byte	0xff
	.zero		1


	//   ....[64]....
        /*04e4*/ 	.word	0x00003e00
        /*04e8*/ 	.word	0x000000ff
        /*04ec*/ 	.word	0x00000058
        /*04f0*/ 	.short	0x010a
        /*04f2*/ 	.byte	0x06
	.zero		1


	//   ....[65]....
        /*04f4*/ 	.word	0x00003f80
        /*04f8*/ 	.word	0x000000ff
        /*04fc*/ 	.word	0x00000048
        /*0500*/ 	.short	0x010a
        /*0502*/ 	.byte	0x06
	.zero		1


	//   ....[66]....
        /*0504*/ 	.word	0x000042b0
        /*0508*/ 	.word	0x000000ff
        /*050c*/ 	.word	0x00000040
        /*0510*/ 	.short	0x010b
        /*0512*/ 	.byte	0x06
	.zero		1


	//   ....[67]....
        /*0514*/ 	.word	0x000042d0
        /*0518*/ 	.word	0x000000ff
        /*051c*/ 	.word	0x00000000
        /*0520*/ 	.short	0x0101
        /*0522*/ 	.byte	0x25
	.zero		1


	//   ....[68]....
        /*0524*/ 	.word	0x00004310
        /*0528*/ 	.word	0x00000000
        /*052c*/ 	.word	0x00000048
        /*0530*/ 	.short	0x010a
        /*0532*/ 	.byte	0xff
	.zero		1


	//   ....[69]....
        /*0534*/ 	.word	0x00004640
        /*0538*/ 	.word	0x00000000
        /*053c*/ 	.word	0x00000060
        /*0540*/ 	.short	0x010a
        /*0542*/ 	.byte	0xff
	.zero		1


	//   ....[70]....
        /*0544*/ 	.word	0x00004750
        /*0548*/ 	.word	0x00000000
        /*054c*/ 	.word	0x00000000
        /*0550*/ 	.short	0x0101
        /*0552*/ 	.byte	0xff
	.zero		1


	//   ....[71]....
        /*0554*/ 	.word	0x000050f0
        /*0558*/ 	.word	0x000000ff
        /*055c*/ 	.word	0x00000040
        /*0560*/ 	.short	0x010a
        /*0562*/ 	.byte	0x2b
	.zero		1


	//   ....[72]....
        /*0564*/ 	.word	0x00005100
        /*0568*/ 	.word	0x0000009c
        /*056c*/ 	.word	0x00000080
        /*0570*/ 	.short	0x010a
        /*0572*/ 	.byte	0xff
	.zero		1


	//   ....[73]....
        /*0574*/ 	.word	0x00005290
        /*0578*/ 	.word	0x000000ff
        /*057c*/ 	.word	0x00000040
        /*0580*/ 	.short	0x010a
        /*0582*/ 	.byte	0x2b
	.zero		1


	//   ....[74]....
        /*0584*/ 	.word	0x00005390
        /*0588*/ 	.word	0x000000ff
        /*058c*/ 	.word	0x00000000
        /*0590*/ 	.short	0x0101
        /*0592*/ 	.byte	0x04
	.zero		1


	//   ....[75]....
        /*0594*/ 	.word	0x000053f0
        /*0598*/ 	.word	0x0000009c
        /*059c*/ 	.word	0x00000080
        /*05a0*/ 	.short	0x010a
        /*05a2*/ 	.byte	0xff
	.zero		1


	//   ....[76]....
        /*05a4*/ 	.word	0x000057b0
        /*05a8*/ 	.word	0x000000ff
        /*05ac*/ 	.word	0x00000000
        /*05b0*/ 	.short	0x0101
        /*05b2*/ 	.byte	0x05
	.zero		1


	//   ....[77]....
        /*05b4*/ 	.word	0x00006860
        /*05b8*/ 	.word	0x00000003
        /*05bc*/ 	.word	0x000000d0
        /*05c0*/ 	.short	0x010a
        /*05c2*/ 	.byte	0xff
	.zero		1


	//   ....[78]....
        /*05c4*/ 	.word	0x000068c0
        /*05c8*/ 	.word	0x00000002
        /*05cc*/ 	.word	0x00000020
        /*05d0*/ 	.short	0x010a
        /*05d2*/ 	.byte	0xff
	.zero		1


	//   ....[79]....
        /*05d4*/ 	.word	0x00006920
        /*05d8*/ 	.word	0x00000002
        /*05dc*/ 	.word	0x00000020
        /*05e0*/ 	.short	0x010a
        /*05e2*/ 	.byte	0xff
	.zero		1


	//   ....[80]....
        /*05e4*/ 	.word	0x00006970
        /*05e8*/ 	.word	0x00000002
        /*05ec*/ 	.word	0x00000060
        /*05f0*/ 	.short	0x010a
        /*05f2*/ 	.byte	0xff
	.zero		1


	//   ....[81]....
        /*05f4*/ 	.word	0x000069d0
        /*05f8*/ 	.word	0x00000000
        /*05fc*/ 	.word	0x00000000
        /*0600*/ 	.short	0x010a
        /*0602*/ 	.byte	0xff
	.zero		1


	//   ....[82]....
        /*0604*/ 	.word	0x00006a30
        /*0608*/ 	.word	0x00000000
        /*060c*/ 	.word	0x00000000
        /*0610*/ 	.short	0x010a
        /*0612*/ 	.byte	0xff
	.zero		1


	//   ....[83]....
        /*0614*/ 	.word	0x00006a90
        /*0618*/ 	.word	0x00000000
        /*061c*/ 	.word	0x00000000
        /*0620*/ 	.short	0x010a
        /*0622*/ 	.byte	0xff
	.zero		1


	//   ....[84]....
        /*0624*/ 	.word	0x00006ae0
        /*0628*/ 	.word	0x00000000
        /*062c*/ 	.word	0x000000c0
        /*0630*/ 	.short	0x010a
        /*0632*/ 	.byte	0xff
	.zero		1


	//   ....[85]....
        /*0634*/ 	.word	0x00006b40
        /*0638*/ 	.word	0x00000000
        /*063c*/ 	.word	0x00000070
        /*0640*/ 	.short	0x010a
        /*0642*/ 	.byte	0xff
	.zero		1


	//   ....[86]....
        /*0644*/ 	.word	0x00006b90
        /*0648*/ 	.word	0x00000000
        /*064c*/ 	.word	0x00000060
        /*0650*/ 	.short	0x010a
        /*0652*/ 	.byte	0xff
	.zero		1


	//   ....[87]....
        /*0654*/ 	.word	0x00006bf0
        /*0658*/ 	.word	0x00000000
        /*065c*/ 	.word	0x00000070
        /*0660*/ 	.short	0x010a
        /*0662*/ 	.byte	0xff
	.zero		1


	//   ....[88]....
        /*0664*/ 	.word	0x00006c40
        /*0668*/ 	.word	0x00000000
        /*066c*/ 	.word	0x00000060
        /*0670*/ 	.short	0x010a
        /*0672*/ 	.byte	0xff
	.zero		1


	//   ....[89]....
        /*0674*/ 	.word	0x00006ca0
        /*0678*/ 	.word	0x00000003
        /*067c*/ 	.word	0x000000a0
        /*0680*/ 	.short	0x010a
        /*0682*/ 	.byte	0xff
	.zero		1


	//   ....[90]....
        /*0684*/ 	.word	0x00006d00
        /*0688*/ 	.word	0x00000000
        /*068c*/ 	.word	0x00000000
        /*0690*/ 	.short	0x010a
        /*0692*/ 	.byte	0xff
	.zero		1


	//   ....[91]....
        /*0694*/ 	.word	0x00006d60
        /*0698*/ 	.word	0x00000000
        /*069c*/ 	.word	0x00000000
        /*06a0*/ 	.short	0x010a
        /*06a2*/ 	.byte	0xff
	.zero		1


	//   ....[92]....
        /*06a4*/ 	.word	0x00006dc0
        /*06a8*/ 	.word	0x00000000
        /*06ac*/ 	.word	0x00000000
        /*06b0*/ 	.short	0x010a
        /*06b2*/ 	.byte	0xff
	.zero		1


	//   ....[93]....
        /*06b4*/ 	.word	0x00006e20
        /*06b8*/ 	.word	0x00000000
        /*06bc*/ 	.word	0x00000000
        /*06c0*/ 	.short	0x010a
        /*06c2*/ 	.byte	0xff
	.zero		1


	//   ....[94]....
        /*06c4*/ 	.word	0x00006e80
        /*06c8*/ 	.word	0x00000000
        /*06cc*/ 	.word	0x00000000
        /*06d0*/ 	.short	0x010a
        /*06d2*/ 	.byte	0xff
	.zero		1


	//   ....[95]....
        /*06d4*/ 	.word	0x00006ed0
        /*06d8*/ 	.word	0x00000000
        /*06dc*/ 	.word	0x00000060
        /*06e0*/ 	.short	0x010a
        /*06e2*/ 	.byte	0xff
	.zero		1


	//   ....[96]....
        /*06e4*/ 	.word	0x00006f30
        /*06e8*/ 	.word	0x00000000
        /*06ec*/ 	.word	0x00000058
        /*06f0*/ 	.short	0x010a
        /*06f2*/ 	.byte	0xff
	.zero		1


	//   ....[97]....
        /*06f4*/ 	.word	0x00006f90
        /*06f8*/ 	.word	0x00000003
        /*06fc*/ 	.word	0x00000048
        /*0700*/ 	.short	0x010a
        /*0702*/ 	.byte	0xff
	.zero		1


	//   ....[98]....
        /*0704*/ 	.word	0x00006fe0
        /*0708*/ 	.word	0x00000000
        /*070c*/ 	.word	0x00000060
        /*0710*/ 	.short	0x010a
        /*0712*/ 	.byte	0xff
	.zero		1


	//   ....[99]....
        /*0714*/ 	.word	0x00007040
        /*0718*/ 	.word	0x00000000
        /*071c*/ 	.word	0x00000040
        /*0720*/ 	.short	0x010a
        /*0722*/ 	.byte	0xff
	.zero		1


	//   ....[100]....
        /*0724*/ 	.word	0x00007090
        /*0728*/ 	.word	0x0000009c
        /*072c*/ 	.word	0x00000080
        /*0730*/ 	.short	0x010a
        /*0732*/ 	.byte	0xff
	.zero		1


	//----- nvinfo : EIATTR_NUM_MBARRIERS
	.align		4
.L_47:
        /*0734*/ 	.byte	0x03, 0x38
        /*0736*/ 	.short	0x001c


	//----- nvinfo : EIATTR_EXIT_INSTR_OFFSETS
	.align		4
        /*0738*/ 	.byte	0x04, 0x1c
        /*073a*/ 	.short	(.L_49 - .L_48)


	//   ....[0]....
.L_48:
        /*073c*/ 	.word	0x000024a0


	//   ....[1]....
        /*0740*/ 	.word	0x00002990


	//   ....[2]....
        /*0744*/ 	.word	0x000029f0


	//   ....[3]....
        /*0748*/ 	.word	0x00003810


	//   ....[4]....
        /*074c*/ 	.word	0x00004340


	//   ....[5]....
        /*0750*/ 	.word	0x00004380


	//   ....[6]....
        /*0754*/ 	.word	0x00006850


	//----- nvinfo : EIATTR_MAX_THREADS
	.align		4
.L_49:
        /*0758*/ 	.byte	0x04, 0x05
        /*075a*/ 	.short	(.L_51 - .L_50)
.L_50:
        /*075c*/ 	.word	0x00000100
        /*0760*/ 	.word	0x00000001
        /*0764*/ 	.word	0x00000001


	//----- nvinfo : EIATTR_CRS_STACK_SIZE
	.align		4
.L_51:
        /*0768*/ 	.byte	0x04, 0x1e
        /*076a*/ 	.short	(.L_53 - .L_52)
.L_52:
        /*076c*/ 	.word	0x00000000


	//----- nvinfo : EIATTR_CBANK_PARAM_SIZE
	.align		4
.L_53:
        /*0770*/ 	.byte	0x03, 0x19
        /*0772*/ 	.short	0x0800


	//----- nvinfo : EIATTR_PARAM_CBANK
	.align		4
        /*0774*/ 	.byte	0x04, 0x0a
        /*0776*/ 	.short	(.L_55 - .L_54)
	.align		4
.L_54:
        /*0778*/ 	.word	index@(.nv.constant0._ZN7cutlass13device_kernelINS_4gemm6kernel13GemmUniversalIN4cute5tupleIJiiiiEEENS1_10collective13CollectiveMmaINS1_35MainloopSm100TmaUmmaWarpSpecializedILi4ELi2ELi4ENS5_IJNS4_1CILi1EEESB_SB_EEEEENS5_IJNSA_ILi128EEENSA_ILi64EEESF_EEENS_12float_e4m3_tENS5_IJlSB_lEEESH_SI_NS4_8TiledMMAINS4_8MMA_AtomIJNS4_10MMA_TraitsINS4_19SM100_MMA_F8F6F4_SSEJSH_SH_fSE_SF_NS4_17integral_constantINS4_4UMMA5MajorELSP_0EEESQ_NSN_INSO_7ScaleInELSR_0EEESS_EEEEEENS4_6LayoutISC_NS5_IJNSA_ILi0EEESW_SW_EEEEENS5_IJNS4_10UnderscoreESZ_SZ_EEEEENS4_13SM90_TMA_LOADENS4_14ComposedLayoutINS4_7SwizzleILi2ELi4ELi3EEENS4_18smem_ptr_flag_bitsILi8EEENSV_INS5_IJNSA_ILi8EEESF_EEENS5_IJSF_SB_EEEEEEEvNS4_8identityES12_S1C_vS1D_EENS_8epilogue10collective18CollectiveEpilogueINS1F_23Sm100TmaWarpSpecializedILi1ELi1ELi64ELb0ELb0EEEJSG_NS5_IJNSV_ISE_SB_EENSV_ISF_SB_EEEEESH_SI_SH_SI_NS1F_6fusion15FusionCallbacksIS1J_NS1N_17LinearCombinationISH_fSH_fLNS_15FloatRoundStyleE2EEESG_S1M_JEEENS4_5SM1004TMEM4LOAD26SM100_TMEM_LOAD_32dp32b64xES12_S1C_NS4_39AutoVectorizingCopyWithAssumedAlignmentILi128EEENS4_14SM90_TMA_STOREES1C_S1Y_S1Y_EEEvvEEEEvNT_6ParamsE)
        /*077c*/ 	.short	0x0380
        /*077e*/ 	.short	0x0800


	//----- nvinfo : EIATTR_SW_WAR
	.align		4
.L_55:
        /*0780*/ 	.byte	0x04, 0x36
        /*0782*/ 	.short	(.L_57 - .L_56)
.L_56:
        /*0784*/ 	.word	0x00000008
.L_57:


//--------------------- .nv.callgraph             --------------------------
	.section	.nv.callgraph,"",@"SHT_CUDA_CALLGRAPH"
	.align	4
	.sectionentsize	8
	.align		4
        /*0000*/ 	.word	0x00000000
	.align		4
        /*0004*/ 	.word	0xffffffff
	.align		4
        /*0008*/ 	.word	index@(_ZN7cutlass13device_kernelINS_4gemm6kernel13GemmUniversalIN4cute5tupleIJiiiiEEENS1_10collective13CollectiveMmaINS1_35MainloopSm100TmaUmmaWarpSpecializedILi4ELi2ELi4ENS5_IJNS4_1CILi1EEESB_SB_EEEEENS5_IJNSA_ILi128EEENSA_ILi64EEESF_EEENS_12float_e4m3_tENS5_IJlSB_lEEESH_SI_NS4_8TiledMMAINS4_8MMA_AtomIJNS4_10MMA_TraitsINS4_19SM100_MMA_F8F6F4_SSEJSH_SH_fSE_SF_NS4_17integral_constantINS4_4UMMA5MajorELSP_0EEESQ_NSN_INSO_7ScaleInELSR_0EEESS_EEEEEENS4_6LayoutISC_NS5_IJNSA_ILi0EEESW_SW_EEEEENS5_IJNS4_10UnderscoreESZ_SZ_EEEEENS4_13SM90_TMA_LOADENS4_14ComposedLayoutINS4_7SwizzleILi2ELi4ELi3EEENS4_18smem_ptr_flag_bitsILi8EEENSV_INS5_IJNSA_ILi8EEESF_EEENS5_IJSF_SB_EEEEEEEvNS4_8identityES12_S1C_vS1D_EENS_8epilogue10collective18CollectiveEpilogueINS1F_23Sm100TmaWarpSpecializedILi1ELi1ELi64ELb0ELb0EEEJSG_NS5_IJNSV_ISE_SB_EENSV_ISF_SB_EEEEESH_SI_SH_SI_NS1F_6fusion15FusionCallbacksIS1J_NS1N_17LinearCombinationISH_fSH_fLNS_15FloatRoundStyleE2EEESG_S1M_JEEENS4_5SM1004TMEM4LOAD26SM100_TMEM_LOAD_32dp32b64xES12_S1C_NS4_39AutoVectorizingCopyWithAssumedAlignmentILi128EEENS4_14SM90_TMA_STOREES1C_S1Y_S1Y_EEEvvEEEEvNT_6ParamsE)
	.align		4
        /*000c*/ 	.word	index@(__assertfail)
	.align		4
        /*0010*/ 	.word	0x00000000
	.align		4
        /*0014*/ 	.word	0xfffffffe
	.align		4
        /*0018*/ 	.word	0x00000000
	.align		4
        /*001c*/ 	.word	0xfffffffd
	.align		4
        /*0020*/ 	.word	0x00000000
	.align		4
        /*0024*/ 	.word	0xfffffffc


//--------------------- .nv.constant4             --------------------------
	.section	.nv.constant4,"a",@progbits
	.align	8
	.align		8
.nv.constant4:
        /*0000*/ 	.dword	__assertfail
	.align		8
        /*0008*/ 	.dword	__unnamed_1
	.align		8
        /*0010*/ 	.dword	__unnamed_2
	.align		8
        /*0018*/ 	.dword	_ZN40_INTERNAL_02659c64_4_k_cu_b9154fda_319734cuda3std3__45__cpo5beginE
	.align		8
        /*0020*/ 	.dword	_ZN40_INTERNAL_02659c64_4_k_cu_b9154fda_319734cuda3std3__45__cpo3endE
	.align		8
        /*0028*/ 	.dword	_ZN40_INTERNAL_02659c64_4_k_cu_b9154fda_319734cuda3std3__45__cpo6cbeginE
	.align		8
        /*0030*/ 	.dword	_ZN40_INTERNAL_02659c64_4_k_cu_b9154fda_319734cuda3std3__45__cpo4cendE
	.align		8
        /*0038*/ 	.dword	_ZN40_INTERNAL_02659c64_4_k_cu_b9154fda_319734cuda3std3__442_GLOBAL__N__02659c64_4_k_cu_b9154fda_319736ignoreE
	.align		8
        /*0040*/ 	.dword	_ZN40_INTERNAL_02659c64_4_k_cu_b9154fda_319734cuda3std3__419piecewise_constructE
	.align		8
        /*0048*/ 	.dword	_ZN40_INTERNAL_02659c64_4_k_cu_b9154fda_319734cuda3std3__48in_placeE
	.align		8
        /*0050*/ 	.dword	_ZN40_INTERNAL_02659c64_4_k_cu_b9154fda_319734cuda3std6ranges3__45__cpo4swapE
	.align		8
        /*0058*/ 	.dword	_ZN40_INTERNAL_02659c64_4_k_cu_b9154fda_319734cuda3std6ranges3__45__cpo9iter_moveE
	.align		8
        /*0060*/ 	.dword	_ZN40_INTERNAL_02659c64_4_k_cu_b9154fda_319734cute7productE
	.align		8
        /*0068*/ 	.dword	_ZN40_INTERNAL_02659c64_4_k_cu_b9154fda_319734cute1_E
	.align		8
        /*0070*/ 	.dword	$str$25
	.align		8
        /*0078*/ 	.dword	$str$26
	.align		8
        /*0080*/ 	.dword	$str$27
	.align		8
        /*0088*/ 	.dword	$str$28


//--------------------- .text._ZN7cutlass13device_kernelINS_4gemm6kernel13GemmUniversalIN4cute5tupleIJiiiiEEENS1_10collective13CollectiveMmaINS1_35MainloopSm100TmaUmmaWarpSpecializedILi4ELi2ELi4ENS5_IJNS4_1CILi1EEESB_SB_EEEEENS5_IJNSA_ILi128EEENSA_ILi64EEESF_EEENS_12float_e4m3_tENS5_IJlSB_lEEESH_SI_NS4_8TiledMMAINS4_8MMA_AtomIJNS4_10MMA_TraitsINS4_19SM100_MMA_F8F6F4_SSEJSH_SH_fSE_SF_NS4_17integral_constantINS4_4UMMA5MajorELSP_0EEESQ_NSN_INSO_7ScaleInELSR_0EEESS_EEEEEENS4_6LayoutISC_NS5_IJNSA_ILi0EEESW_SW_EEEEENS5_IJNS4_10UnderscoreESZ_SZ_EEEEENS4_13SM90_TMA_LOADENS4_14ComposedLayoutINS4_7SwizzleILi2ELi4ELi3EEENS4_18smem_ptr_flag_bitsILi8EEENSV_INS5_IJNSA_ILi8EEESF_EEENS5_IJSF_SB_EEEEEEEvNS4_8identityES12_S1C_vS1D_EENS_8epilogue10collective18CollectiveEpilogueINS1F_23Sm100TmaWarpSpecializedILi1ELi1ELi64ELb0ELb0EEEJSG_NS5_IJNSV_ISE_SB_EENSV_ISF_SB_EEEEESH_SI_SH_SI_NS1F_6fusion15FusionCallbacksIS1J_NS1N_17LinearCombinationISH_fSH_fLNS_15FloatRoundStyleE2EEESG_S1M_JEEENS4_5SM1004TMEM4LOAD26SM100_TMEM_LOAD_32dp32b64xES12_S1C_NS4_39AutoVectorizingCopyWithAssumedAlignmentILi128EEENS4_14SM90_TMA_STOREES1C_S1Y_S1Y_EEEvvEEEEvNT_6ParamsE --------------------------
	.section	.text._ZN7cutlass13device_kernelINS_4gemm6kernel13GemmUniversalIN4cute5tupleIJiiiiEEENS1_10collective13CollectiveMmaINS1_35MainloopSm100TmaUmmaWarpSpecializedILi4ELi2ELi4ENS5_IJNS4_1CILi1EEESB_SB_EEEEENS5_IJNSA_ILi128EEENSA_ILi64EEESF_EEENS_12float_e4m3_tENS5_IJlSB_lEEESH_SI_NS4_8TiledMMAINS4_8MMA_AtomIJNS4_10MMA_TraitsINS4_19SM100_MMA_F8F6F4_SSEJSH_SH_fSE_SF_NS4_17integral_constantINS4_4UMMA5MajorELSP_0EEESQ_NSN_INSO_7ScaleInELSR_0EEESS_EEEEEENS4_6LayoutISC_NS5_IJNSA_ILi0EEESW_SW_EEEEENS5_IJNS4_10UnderscoreESZ_SZ_EEEEENS4_13SM90_TMA_LOADENS4_14ComposedLayoutINS4_7SwizzleILi2ELi4ELi3EEENS4_18smem_ptr_flag_bitsILi8EEENSV_INS5_IJNSA_ILi8EEESF_EEENS5_IJSF_SB_EEEEEEEvNS4_8identityES12_S1C_vS1D_EENS_8epilogue10collective18CollectiveEpilogueINS1F_23Sm100TmaWarpSpecializedILi1ELi1ELi64ELb0ELb0EEEJSG_NS5_IJNSV_ISE_SB_EENSV_ISF_SB_EEEEESH_SI_SH_SI_NS1F_6fusion15FusionCallbacksIS1J_NS1N_17LinearCombinationISH_fSH_fLNS_15FloatRoundStyleE2EEESG_S1M_JEEENS4_5SM1004TMEM4LOAD26SM100_TMEM_LOAD_32dp32b64xES12_S1C_NS4_39AutoVectorizingCopyWithAssumedAlignmentILi128EEENS4_14SM90_TMA_STOREES1C_S1Y_S1Y_EEEvvEEEEvNT_6ParamsE,"ax",@progbits
	.align	128
.text._ZN7cutlass13device_kernelINS_4gemm6kernel13GemmUniversalIN4cute5tupleIJiiiiEEENS1_10collective13CollectiveMmaINS1_35MainloopSm100TmaUmmaWarpSpecializedILi4ELi2ELi4ENS5_IJNS4_1CILi1EEESB_SB_EEEEENS5_IJNSA_ILi128EEENSA_ILi64EEESF_EEENS_12float_e4m3_tENS5_IJlSB_lEEESH_SI_NS4_8TiledMMAINS4_8MMA_AtomIJNS4_10MMA_TraitsINS4_19SM100_MMA_F8F6F4_SSEJSH_SH_fSE_SF_NS4_17integral_constantINS4_4UMMA5MajorELSP_0EEESQ_NSN_INSO_7ScaleInELSR_0EEESS_EEEEEENS4_6LayoutISC_NS5_IJNSA_ILi0EEESW_SW_EEEEENS5_IJNS4_10UnderscoreESZ_SZ_EEEEENS4_13SM90_TMA_LOADENS4_14ComposedLayoutINS4_7SwizzleILi2ELi4ELi3EEENS4_18smem_ptr_flag_bitsILi8EEENSV_INS5_IJNSA_ILi8EEESF_EEENS5_IJSF_SB_EEEEEEEvNS4_8identityES12_S1C_vS1D_EENS_8epilogue10collective18CollectiveEpilogueINS1F_23Sm100TmaWarpSpecializedILi1ELi1ELi64ELb0ELb0EEEJSG_NS5_IJNSV_ISE_SB_EENSV_ISF_SB_EEEEESH_SI_SH_SI_NS1F_6fusion15FusionCallbacksIS1J_NS1N_17LinearCombinationISH_fSH_fLNS_15FloatRoundStyleE2EEESG_S1M_JEEENS4_5SM1004TMEM4LOAD26SM100_TMEM_LOAD_32dp32b64xES12_S1C_NS4_39AutoVectorizingCopyWithAssumedAlignmentILi128EEENS4_14SM90_TMA_STOREES1C_S1Y_S1Y_EEEvvEEEEvNT_6ParamsE:
        .type           _ZN7cutlass13device_kernelINS_4gemm6kernel13GemmUniversalIN4cute5tupleIJiiiiEEENS1_10collective13CollectiveMmaINS1_35MainloopSm100TmaUmmaWarpSpecializedILi4ELi2ELi4ENS5_IJNS4_1CILi1EEESB_SB_EEEEENS5_IJNSA_ILi128EEENSA_ILi64EEESF_EEENS_12float_e4m3_tENS5_IJlSB_lEEESH_SI_NS4_8TiledMMAINS4_8MMA_AtomIJNS4_10MMA_TraitsINS4_19SM100_MMA_F8F6F4_SSEJSH_SH_fSE_SF_NS4_17integral_constantINS4_4UMMA5MajorELSP_0EEESQ_NSN_INSO_7ScaleInELSR_0EEESS_EEEEEENS4_6LayoutISC_NS5_IJNSA_ILi0EEESW_SW_EEEEENS5_IJNS4_10UnderscoreESZ_SZ_EEEEENS4_13SM90_TMA_LOADENS4_14ComposedLayoutINS4_7SwizzleILi2ELi4ELi3EEENS4_18smem_ptr_flag_bitsILi8EEENSV_INS5_IJNSA_ILi8EEESF_EEENS5_IJSF_SB_EEEEEEEvNS4_8identityES12_S1C_vS1D_EENS_8epilogue10collective18CollectiveEpilogueINS1F_23Sm100TmaWarpSpecializedILi1ELi1ELi64ELb0ELb0EEEJSG_NS5_IJNSV_ISE_SB_EENSV_ISF_SB_EEEEESH_SI_SH_SI_NS1F_6fusion15FusionCallbacksIS1J_NS1N_17LinearCombinationISH_fSH_fLNS_15FloatRoundStyleE2EEESG_S1M_JEEENS4_5SM1004TMEM4LOAD26SM100_TMEM_LOAD_32dp32b64xES12_S1C_NS4_39AutoVectorizingCopyWithAssumedAlignmentILi128EEENS4_14SM90_TMA_STOREES1C_S1Y_S1Y_EEEvvEEEEvNT_6ParamsE,@function
        .size           _ZN7cutlass13device_kernelINS_4gemm6kernel13GemmUniversalIN4cute5tupleIJiiiiEEENS1_10collective13CollectiveMmaINS1_35MainloopSm100TmaUmmaWarpSpecializedILi4ELi2ELi4ENS5_IJNS4_1CILi1EEESB_SB_EEEEENS5_IJNSA_ILi128EEENSA_ILi64EEESF_EEENS_12float_e4m3_tENS5_IJlSB_lEEESH_SI_NS4_8TiledMMAINS4_8MMA_AtomIJNS4_10MMA_TraitsINS4_19SM100_MMA_F8F6F4_SSEJSH_SH_fSE_SF_NS4_17integral_constantINS4_4UMMA5MajorELSP_0EEESQ_NSN_INSO_7ScaleInELSR_0EEESS_EEEEEENS4_6LayoutISC_NS5_IJNSA_ILi0EEESW_SW_EEEEENS5_IJNS4_10UnderscoreESZ_SZ_EEEEENS4_13SM90_TMA_LOADENS4_14ComposedLayoutINS4_7SwizzleILi2ELi4ELi3EEENS4_18smem_ptr_flag_bitsILi8EEENSV_INS5_IJNSA_ILi8EEESF_EEENS5_IJSF_SB_EEEEEEEvNS4_8identityES12_S1C_vS1D_EENS_8epilogue10collective18CollectiveEpilogueINS1F_23Sm100TmaWarpSpecializedILi1ELi1ELi64ELb0ELb0EEEJSG_NS5_IJNSV_ISE_SB_EENSV_ISF_SB_EEEEESH_SI_SH_SI_NS1F_6fusion15FusionCallbacksIS1J_NS1N_17LinearCombinationISH_fSH_fLNS_15FloatRoundStyleE2EEESG_S1M_JEEENS4_5SM1004TMEM4LOAD26SM100_TMEM_LOAD_32dp32b64xES12_S1C_NS4_39AutoVectorizingCopyWithAssumedAlignmentILi128EEENS4_14SM90_TMA_STOREES1C_S1Y_S1Y_EEEvvEEEEvNT_6ParamsE,(.L_x_128 - _ZN7cutlass13device_kernelINS_4gemm6kernel13GemmUniversalIN4cute5tupleIJiiiiEEENS1_10collective13CollectiveMmaINS1_35MainloopSm100TmaUmmaWarpSpecializedILi4ELi2ELi4ENS5_IJNS4_1CILi1EEESB_SB_EEEEENS5_IJNSA_ILi128EEENSA_ILi64EEESF_EEENS_12float_e4m3_tENS5_IJlSB_lEEESH_SI_NS4_8TiledMMAINS4_8MMA_AtomIJNS4_10MMA_TraitsINS4_19SM100_MMA_F8F6F4_SSEJSH_SH_fSE_SF_NS4_17integral_constantINS4_4UMMA5MajorELSP_0EEESQ_NSN_INSO_7ScaleInELSR_0EEESS_EEEEEENS4_6LayoutISC_NS5_IJNSA_ILi0EEESW_SW_EEEEENS5_IJNS4_10UnderscoreESZ_SZ_EEEEENS4_13SM90_TMA_LOADENS4_14ComposedLayoutINS4_7SwizzleILi2ELi4ELi3EEENS4_18smem_ptr_flag_bitsILi8EEENSV_INS5_IJNSA_ILi8EEESF_EEENS5_IJSF_SB_EEEEEEEvNS4_8identityES12_S1C_vS1D_EENS_8epilogue10collective18CollectiveEpilogueINS1F_23Sm100TmaWarpSpecializedILi1ELi1ELi64ELb0ELb0EEEJSG_NS5_IJNSV_ISE_SB_EENSV_ISF_SB_EEEEESH_SI_SH_SI_NS1F_6fusion15FusionCallbacksIS1J_NS1N_17LinearCombinationISH_fSH_fLNS_15FloatRoundStyleE2EEESG_S1M_JEEENS4_5SM1004TMEM4LOAD26SM100_TMEM_LOAD_32dp32b64xES12_S1C_NS4_39AutoVectorizingCopyWithAssumedAlignmentILi128EEENS4_14SM90_TMA_STOREES1C_S1Y_S1Y_EEEvvEEEEvNT_6ParamsE)
        .other          _ZN7cutlass13device_kernelINS_4gemm6kernel13GemmUniversalIN4cute5tupleIJiiiiEEENS1_10collective13CollectiveMmaINS1_35MainloopSm100TmaUmmaWarpSpecializedILi4ELi2ELi4ENS5_IJNS4_1CILi1EEESB_SB_EEEEENS5_IJNSA_ILi128EEENSA_ILi64EEESF_EEENS_12float_e4m3_tENS5_IJlSB_lEEESH_SI_NS4_8TiledMMAINS4_8MMA_AtomIJNS4_10MMA_TraitsINS4_19SM100_MMA_F8F6F4_SSEJSH_SH_fSE_SF_NS4_17integral_constantINS4_4UMMA5MajorELSP_0EEESQ_NSN_INSO_7ScaleInELSR_0EEESS_EEEEEENS4_6LayoutISC_NS5_IJNSA_ILi0EEESW_SW_EEEEENS5_IJNS4_10UnderscoreESZ_SZ_EEEEENS4_13SM90_TMA_LOADENS4_14ComposedLayoutINS4_7SwizzleILi2ELi4ELi3EEENS4_18smem_ptr_flag_bitsILi8EEENSV_INS5_IJNSA_ILi8EEESF_EEENS5_IJSF_SB_EEEEEEEvNS4_8identityES12_S1C_vS1D_EENS_8epilogue10collective18CollectiveEpilogueINS1F_23Sm100TmaWarpSpecializedILi1ELi1ELi64ELb0ELb0EEEJSG_NS5_IJNSV_ISE_SB_EENSV_ISF_SB_EEEEESH_SI_SH_SI_NS1F_6fusion15FusionCallbacksIS1J_NS1N_17LinearCombinationISH_fSH_fLNS_15FloatRoundStyleE2EEESG_S1M_JEEENS4_5SM1004TMEM4LOAD26SM100_TMEM_LOAD_32dp32b64xES12_S1C_NS4_39AutoVectorizingCopyWithAssumedAlignmentILi128EEENS4_14SM90_TMA_STOREES1C_S1Y_S1Y_EEEvvEEEEvNT_6ParamsE,@"STO_CUDA_ENTRY STV_DEFAULT"
_ZN7cutlass13device_kernelINS_4gemm6kernel13GemmUniversalIN4cute5tupleIJiiiiEEENS1_10collective13CollectiveMmaINS1_35MainloopSm100TmaUmmaWarpSpecializedILi4ELi2ELi4ENS5_IJNS4_1CILi1EEESB_SB_EEEEENS5_IJNSA_ILi128EEENSA_ILi64EEESF_EEENS_12float_e4m3_tENS5_IJlSB_lEEESH_SI_NS4_8TiledMMAINS4_8MMA_AtomIJNS4_10MMA_TraitsINS4_19SM100_MMA_F8F6F4_SSEJSH_SH_fSE_SF_NS4_17integral_constantINS4_4UMMA5MajorELSP_0EEESQ_NSN_INSO_7ScaleInELSR_0EEESS_EEEEEENS4_6LayoutISC_NS5_IJNSA_ILi0EEESW_SW_EEEEENS5_IJNS4_10UnderscoreESZ_SZ_EEEEENS4_13SM90_TMA_LOADENS4_14ComposedLayoutINS4_7SwizzleILi2ELi4ELi3EEENS4_18smem_ptr_flag_bitsILi8EEENSV_INS5_IJNSA_ILi8EEESF_EEENS5_IJSF_SB_EEEEEEEvNS4_8identityES12_S1C_vS1D_EENS_8epilogue10collective18CollectiveEpilogueINS1F_23Sm100TmaWarpSpecializedILi1ELi1ELi64ELb0ELb0EEEJSG_NS5_IJNSV_ISE_SB_EENSV_ISF_SB_EEEEESH_SI_SH_SI_NS1F_6fusion15FusionCallbacksIS1J_NS1N_17LinearCombinationISH_fSH_fLNS_15FloatRoundStyleE2EEESG_S1M_JEEENS4_5SM1004TMEM4LOAD26SM100_TMEM_LOAD_32dp32b64xES12_S1C_NS4_39AutoVectorizingCopyWithAssumedAlignmentILi128EEENS4_14SM90_TMA_STOREES1C_S1Y_S1Y_EEEvvEEEEvNT_6ParamsE:
[----:B------:R-:W1:Y:S01]  /*0000*/  LDC R1, c[0x0][0x37c] ;  /* 0x0000df00ff017b82 */ /* 0x000e620000000800 */
[----:B------:R-:W2:Y:S01]  /*0010*/  S2R R166, SR_TID.X ;  /* 0x0000000000a67919 */ /* 0x000ea20000002100 */
[----:B------:R-:W3:Y:S01]  /*0020*/  LDCU.64 UR4, c[0x0][0x890] ;  /* 0x00011200ff0477ac */ /* 0x000ee20008000a00 */
[----:B------:R-:W-:Y:S02]  /*0030*/  PRMT R164, RZ, 0x7610, R164 ;  /* 0x00007610ffa47816 */ /* 0x000fe400000000a4 */
[----:B------:R-:W-:Y:S01]  /*0040*/  ELECT P5, URZ, PT ;  /* 0x0000000000ff782f */ /* 0x000fe200038a0000 */
[----:B------:R-:W4:Y:S01]  /*0050*/  LDCU.64 UR40, c[0x0][0x358] ;  /* 0x00006b00ff2877ac */ /* 0x000f220008000a00 */
[----:B---3--:R-:W-:-:S04]  /*0060*/  UISETP.NE.U32.AND UP0, UPT, UR4, URZ, UPT ;  /* 0x000000ff0400728c */ /* 0x008fc8000bf05070 */
[----:B------:R-:W-:Y:S01]  /*0070*/  UISETP.NE.AND.EX UP0, UPT, UR5, URZ, UPT, UP0 ;  /* 0x000000ff0500728c */ /* 0x000fe2000bf05300 */
[----:B--2---:R-:W-:-:S05]  /*0080*/  SHF.R.U32.HI R169, RZ, 0x5, R166 ;  /* 0x00000005ffa97819 */ /* 0x004fca00000116a6 */
[----:B------:R-:W2:Y:S02]  /*0090*/  SHFL.IDX PT, R0, R169, RZ, 0x1f ;  /* 0x00001fffa9007589 */ /* 0x000ea400000e0000 */
[----:B--2---:R-:W-:Y:S01]  /*00a0*/  R2UR UR8, R0 ;  /* 0x00000000000872ca */ /* 0x004fe200000e0000 */
[----:B-1--4-:R-:W-:-:S14]  /*00b0*/  BRA.U UP0, `(.L_x_0) ;  /* 0x00000001002c7547 */ /* 0x012fdc000b800000 */
[----:B------:R-:W1:Y:S02]  /*00c0*/  LDCU.64 UR6, c[0x0][0x888] ;  /* 0x00011100ff0677ac */ /* 0x000e640008000a00 */
[----:B-1----:R-:W-:-:S04]  /*00d0*/  UISETP.NE.U32.AND UP0, UPT, UR6, URZ, UPT ;  /* 0x000000ff0600728c */ /* 0x002fc8000bf05070 */
[----:B------:R-:W-:-:S09]  /*00e0*/  UISETP.NE.AND.EX UP0, UPT, UR7, URZ, UPT, UP0 ;  /* 0x000000ff0700728c */ /* 0x000fd2000bf05300 */
[----:B------:R-:W-:Y:S05]  /*00f0*/  BRA.U !UP0, `(.L_x_1) ;  /* 0x0000000108107547 */ /* 0x000fea000b800000 */
[----:B------:R-:W1:Y:S02]  /*0100*/  LDC.64 R2, c[0x0][0x888] ;  /* 0x00022200ff027b82 */ /* 0x000e640000000a00 */
[----:B-1----:R1:W5:Y:S01]  /*0110*/  LDG.E R81, desc[UR40][R2.64] ;  /* 0x0000002802517981 */ /* 0x002362000c1e1900 */
[----:B------:R-:W-:Y:S01]  /*0120*/  HFMA2 R164, -RZ, RZ, 0, 5.9604644775390625e-08 ;  /* 0x00000001ffa47431 */ /* 0x000fe200000001ff */
[----:B------:R-:W-:Y:S05]  /*0130*/  BRA `(.L_x_0) ;  /* 0x00000000000c7947 */ /* 0x000fea0003800000 */
.L_x_1:
[----:B------:R-:W1:Y:S01]  /*0140*/  LDCU UR6, c[0x0][0x880] ;  /* 0x00011000ff0677ac */ /* 0x000e620008000800 */
[----:B------:R-:W-:Y:S01]  /*0150*/  HFMA2 R164, -RZ, RZ, 0, 5.9604644775390625e-08 ;  /* 0x00000001ffa47431 */ /* 0x000fe200000001ff */
[----:B-1----:R-:W-:-:S07]  /*0160*/  MOV R81, UR6 ;  /* 0x0000000600517c02 */ /* 0x002fce0008000f00 */
.L_x_0:
[----:B------:R-:W2:Y:S02]  /*0170*/  LDCU.64 UR6, c[0x0][0x8b0] ;  /* 0x00011600ff0677ac */ /* 0x000ea40008000a00 */
[----:B--2---:R-:W-:-:S04]  /*0180*/  UISETP.NE.U32.AND UP0, UPT, UR6, URZ, UPT ;  /* 0x000000ff0600728c */ /* 0x004fc8000bf05070 */
[----:B------:R-:W-:-:S09]  /*0190*/  UISETP.NE.AND.EX UP0, UPT, UR7, URZ, UPT, UP0 ;  /* 0x000000ff0700728c */ /* 0x000fd2000bf05300 */
[----:B------:R-:W-:Y:S05]  /*01a0*/  BRA.U UP0, `(.L_x_2) ;  /* 0x0000000100247547 */ /* 0x000fea000b800000 */
[----:B------:R-:W2:Y:S02]  /*01b0*/  LDCU.64 UR6, c[0x0][0x8a8] ;  /* 0x00011500ff0677ac */ /* 0x000ea40008000a00 */
[----:B--2---:R-:W-:-:S04]  /*01c0*/  UISETP.NE.U32.AND UP0, UPT, UR6, URZ, UPT ;  /* 0x000000ff0600728c */ /* 0x004fc8000bf05070 */
[----:B------:R-:W-:-:S09]  /*01d0*/  UISETP.NE.AND.EX UP0, UPT, UR7, URZ, UPT, UP0 ;  /* 0x000000ff0700728c */ /* 0x000fd2000bf05300 */
[----:B------:R-:W-:Y:S05]  /*01e0*/  BRA.U !UP0, `(.L_x_3) ;  /* 0x00000001080c7547 */ /* 0x000fea000b800000 */
[----:B------:R-:W2:Y:S02]  /*01f0*/  LDC.64 R78, c[0x0][0x8a8] ;  /* 0x00022a00ff4e7b82 */ /* 0x000ea40000000a00 */
[----:B--2---:R2:W5:Y:S01]  /*0200*/  LDG.E R78, desc[UR40][R78.64] ;  /* 0x000000284e4e7981 */ /* 0x004562000c1e1900 */
[----:B------:R-:W-:Y:S05]  /*0210*/  BRA `(.L_x_2) ;  /* 0x0000000000087947 */ /* 0x000fea0003800000 */
.L_x_3:
[----:B------:R-:W2:Y:S02]  /*0220*/  LDCU UR6, c[0x0][0x8a0] ;  /* 0x00011400ff0677ac */ /* 0x000ea40008000800 */
[----:B--2---:R-:W-:Y:S02]  /*0230*/  MOV R78, UR6 ;  /* 0x00000006004e7c02 */ /* 0x004fe40008000f00 */
.L_x_2:
[----:B------:R-:W-:Y:S01]  /*0240*/  IMAD.U32 R0, RZ, RZ, UR8 ;  /* 0x00000008ff007e24 */ /* 0x000fe2000f8e00ff */
[----:B------:R-:W-:Y:S04]  /*0250*/  BSSY.RECONVERGENT B0, `(.L_x_4) ;  /* 0x000000c000007945 */ /* 0x000fe80003800200 */
[C---:B------:R-:W-:Y:S02]  /*0260*/  ISETP.NE.OR P1, PT, R0.reuse, 0x1, !P5 ;  /* 0x000000010000780c */ /* 0x040fe40006f25670 */
[----:B------:R-:W-:-:S11]  /*0270*/  ISETP.NE.OR P0, PT, R0, 0x3, !P5 ;  /* 0x000000030000780c */ /* 0x000fd60006f05670 */
[----:B------:R-:W-:Y:S05]  /*0280*/  @P1 BRA `(.L_x_5) ;  /* 0x0000000000201947 */ /* 0x000fea0003800000 */
[----:B------:R-:W3:Y:S02]  /*0290*/  LDCU.64 UR6, c[0x0][0x348] ;  /* 0x00006900ff0677ac */ /* 0x000ee40008000a00 */
[----:B---3--:R-:W-:Y:S02]  /*02a0*/  UIADD3 UR10, UP1, UPT, UR6, 0x80, URZ ;  /* 0x00000080060a7890 */ /* 0x008fe4000ff3e0ff */
[----:B------:R-:W-:Y:S02]  /*02b0*/  UIADD3 UR6, UP0, UPT, UR6, 0x180, URZ ;  /* 0x0000018006067890 */ /* 0x000fe4000ff1e0ff */
[----:B------:R-:W-:Y:S02]  /*02c0*/  UIADD3.X UR11, UPT, UPT, URZ, UR7, URZ, UP1, !UPT ;  /* 0x00000007ff0b7290 */ /* 0x000fe40008ffe4ff */
[----:B------:R-:W-:-:S07]  /*02d0*/  UIADD3.X UR7, UPT, UPT, URZ, UR7, URZ, UP0, !UPT ;  /* 0x00000007ff077290 */ /* 0x000fce00087fe4ff */
[----:B------:R3:W-:Y:S02]  /*02e0*/  UTMACCTL.PF [UR10] ;  /* 0x000000000a0079b9 */ /* 0x0007e40008040000 */
[----:B------:R3:W-:Y:S02]  /*02f0*/  UTMACCTL.PF [UR6] ;  /* 0x00000000060079b9 */ /* 0x0007e40008040000 */
[----:B---3--:R-:W-:Y:S01]  /*0300*/  NOP ;  /* 0x0000000000007918 */ /* 0x008fe20000000000 */
.L_x_5:
[----:B------:R-:W-:Y:S05]  /*0310*/  BSYNC.RECONVERGENT B0 ;  /* 0x0000000000007941 */ /* 0x000fea0003800200 */
.L_x_4:
[----:B------:R-:W-:Y:S04]  /*0320*/  BSSY.RECONVERGENT B0, `(.L_x_6) ;  /* 0x000000a000007945 */ /* 0x000fe80003800200 */
        /* <DEDUP_REMOVED lines=9> */
.L_x_7:
[----:B------:R-:W-:Y:S05]  /*03c0*/  BSYNC.RECONVERGENT B0 ;  /* 0x0000000000007941 */ /* 0x000fea0003800200 */
.L_x_6:
[----:B------:R-:W3:Y:S01]  /*03d0*/  LDCU.64 UR6, c[0x0][0x888] ;  /* 0x00011100ff0677ac */ /* 0x000ee20008000a00 */
[----:B------:R-:W-:Y:S02]  /*03e0*/  UISETP.EQ.U32.AND UP1, UPT, UR4, URZ, UPT ;  /* 0x000000ff0400728c */ /* 0x000fe4000bf22070 */
[----:B------:R-:W-:Y:S02]  /*03f0*/  UPLOP3.LUT UP2, UPT, UPT, UPT, UPT, 0x80, 0x8 ;  /* 0x000000000008789c */ /* 0x000fe40003f4f070 */
[----:B---3--:R-:W-:-:S04]  /*0400*/  UISETP.NE.U32.AND UP0, UPT, UR6, URZ, UPT ;  /* 0x000000ff0600728c */ /* 0x008fc8000bf05070 */
[----:B------:R-:W-:-:S04]  /*0410*/  UISETP.NE.AND.EX UP0, UPT, UR7, URZ, UPT, UP0 ;  /* 0x000000ff0700728c */ /* 0x000fc8000bf05300 */
[----:B------:R-:W-:-:S04]  /*0420*/  UISETP.EQ.OR.EX UP3, UPT, UR5, URZ, !UP0, UP1 ;  /* 0x000000ff0500728c */ /* 0x000fc8000c762710 */
[----:B------:R-:W-:-:S05]  /*0430*/  UP2UR UR44, UPR, URZ, 0x8 ;  /* 0x00000008ff2c7883 */ /* 0x000fca0008000000 */
[----:B------:R-:W-:Y:S07]  /*0440*/  BRA.U !UP3, `(.L_x_8) ;  /* 0x000000010b207547 */ /* 0x000fee000b800000 */
[----:B------:R-:W-:Y:S01]  /*0450*/  UISETP.NE.U32.AND UP2, UPT, UR4, URZ, UPT ;  /* 0x000000ff0400728c */ /* 0x000fe2000bf45070 */
[----:B-----5:R-:W-:Y:S01]  /*0460*/  FSETP.NEU.AND P0, PT, R81, RZ, PT ;  /* 0x000000ff5100720b */ /* 0x020fe20003f0d000 */
[----:B------:R-:W-:Y:S02]  /*0470*/  USEL UR4, URZ, 0xffffffff, UP0 ;  /* 0xffffffffff047887 */ /* 0x000fe40008000000 */
[----:B------:R-:W-:-:S10]  /*0480*/  UISETP.NE.AND.EX UP2, UPT, UR5, URZ, UPT, UP2 ;  /* 0x000000ff0500728c */ /* 0x000fd4000bf45320 */
[----:B------:R-:W-:Y:S01]  /*0490*/  VOTEU.ANY UP1, P0 ;  /* 0x0000000000ff7886 */ /* 0x000fe20000020100 */
[----:B------:R-:W-:-:S04]  /*04a0*/  @!UP2 USEL UR4, URZ, 0xffffffff, UP1 ;  /* 0xffffffffff04a887 */ /* 0x000fc80008800000 */
[----:B------:R-:W-:-:S04]  /*04b0*/  ULOP3.LUT UR4, UR4, 0x1, URZ, 0xc0, !UPT ;  /* 0x0000000104047892 */ /* 0x000fc8000f8ec0ff */
[----:B------:R-:W-:-:S11]  /*04c0*/  UISETP.NE.U32.AND UP2, UPT, UR4, 0x1, UPT ;  /* 0x000000010400788c */ /* 0x000fd6000bf45070 */
.L_x_8:
[----:B-1----:R-:W1:Y:S01]  /*04d0*/  SHFL.IDX PT, R2, R169, RZ, 0x1f ;  /* 0x00001fffa9027589 */ /* 0x002e6200000e0000 */
[----:B------:R-:W-:-:S04]  /*04e0*/  UISETP.NE.AND UP1, UPT, UR8, 0x2, UPT ;  /* 0x000000020800788c */ /* 0x000fc8000bf25270 */
[----:B------:R-:W-:Y:S01]  /*04f0*/  USEL UR13, URZ, 0x1, UP1 ;  /* 0x00000001ff0d7887 */ /* 0x000fe20008800000 */
[----:B-1----:R-:W-:-:S13]  /*0500*/  ISETP.NE.AND P0, PT, R2, RZ, PT ;  /* 0x000000ff0200720c */ /* 0x002fda0003f05270 */
[----:B------:R-:W-:Y:S05]  /*0510*/  @P0 BRA `(.L_x_9) ;  /* 0x0000000000480947 */ /* 0x000fea0003800000 */
[----:B------:R-:W1:Y:S01]  /*0520*/  S2UR UR5, SR_CgaCtaId ;  /* 0x00000000000579c3 */ /* 0x000e620000008800 */
[----:B------:R-:W-:Y:S01]  /*0530*/  UMOV UR6, 0x400 ;  /* 0x0000040000067882 */ /* 0x000fe20000000000 */
[----:B------:R-:W-:Y:S01]  /*0540*/  UMOV UR4, 0x1 ;  /* 0x0000000100047882 */ /* 0x000fe20000000000 */
[----:B------:R-:W-:Y:S01]  /*0550*/  ELECT P0, URZ, PT ;  /* 0x0000000000ff782f */ /* 0x000fe20003800000 */
[----:B-1----:R-:W-:Y:S02]  /*0560*/  ULEA UR5, UR5, UR6, 0x18 ;  /* 0x0000000605057291 */ /* 0x002fe4000f8ec0ff */
[----:B------:R-:W-:-:S04]  /*0570*/  UIADD3 UR6, UPT, UPT, -UR4, 0x100000, URZ ;  /* 0x0010000004067890 */ /* 0x000fc8000fffe1ff */
[----:B------:R-:W-:Y:S02]  /*0580*/  USHF.L.U32 UR7, UR6, 0xb, URZ ;  /* 0x0000000b06077899 */ /* 0x000fe400080006ff */
[----:B------:R-:W-:Y:S01]  /*0590*/  USHF.L.U32 UR6, UR6, 0x1, URZ ;  /* 0x0000000106067899 */ /* 0x000fe200080006ff */
[----:B------:R-:W1:Y:S11]  /*05a0*/  FENCE.VIEW.ASYNC.S ;  /* 0x00000000000073c6 */ /* 0x000e760000000000 */
[----:B-1----:R1:W3:Y:S01]  /*05b0*/  SYNCS.EXCH.64 URZ, [UR5], UR6 ;  /* 0x0000000605ff75b2 */ /* 0x0022e20008000100 */
[----:B------:R1:W4:Y:S01]  /*05c0*/  SYNCS.EXCH.64 URZ, [UR5+0x20], UR6 ;  /* 0x0000200605ff75b2 */ /* 0x0003220008000100 */
[----:B------:R1:W1:Y:S01]  /*05d0*/  SYNCS.EXCH.64 URZ, [UR5+0x8], UR6 ;  /* 0x0000080605ff75b2 */ /* 0x0002620008000100 */
[----:B------:R1:W1:Y:S01]  /*05e0*/  SYNCS.EXCH.64 URZ, [UR5+0x28], UR6 ;  /* 0x0000280605ff75b2 */ /* 0x0002620008000100 */
[----:B------:R1:W1:Y:S01]  /*05f0*/  SYNCS.EXCH.64 URZ, [UR5+0x10], UR6 ;  /* 0x0000100605ff75b2 */ /* 0x0002620008000100 */
[----:B------:R1:W1:Y:S01]  /*0600*/  SYNCS.EXCH.64 URZ, [UR5+0x30], UR6 ;  /* 0x0000300605ff75b2 */ /* 0x0002620008000100 */
[----:B------:R1:W1:Y:S01]  /*0610*/  SYNCS.EXCH.64 URZ, [UR5+0x18], UR6 ;  /* 0x0000180605ff75b2 */ /* 0x0002620008000100 */
[----:B------:R1:W1:Y:S01]  /*0620*/  SYNCS.EXCH.64 URZ, [UR5+0x38], UR6 ;  /* 0x0000380605ff75b2 */ /* 0x0002620008000100 */
[----:B------:R-:W-:Y:S01]  /*0630*/  NOP ;  /* 0x0000000000007918 */ /* 0x000fe20000000000 */
.L_x_9:
[----:B------:R-:W2:Y:S01]  /*0640*/  SHFL.IDX PT, R2, R169, RZ, 0x1f ;  /* 0x00001fffa9027589 */ /* 0x000ea200000e0000 */
[----:B------:R-:W-:Y:S01]  /*0650*/  NOP ;  /* 0x0000000000007918 */ /* 0x000fe20000000000 */
[----:B--2---:R-:W-:-:S13]  /*0660*/  ISETP.NE.AND P0, PT, R2, 0x1, PT ;  /* 0x000000010200780c */ /* 0x004fda0003f05270 */
[----:B------:R-:W-:Y:S05]  /*0670*/  @P0 BRA `(.L_x_10) ;  /* 0x0000000000400947 */ /* 0x000fea0003800000 */
[----:B-1----:R-:W1:Y:S01]  /*0680*/  S2UR UR6, SR_CgaCtaId ;  /* 0x00000000000679c3 */ /* 0x002e620000008800 */
[----:B------:R-:W-:Y:S01]  /*0690*/  UMOV UR7, 0x400 ;  /* 0x0000040000077882 */ /* 0x000fe20000000000 */
[----:B------:R-:W-:Y:S01]  /*06a0*/  UMOV UR5, 0x20 ;  /* 0x0000002000057882 */ /* 0x000fe20000000000 */
[----:B------:R-:W-:Y:S01]  /*06b0*/  UMOV UR4, 0x80 ;  /* 0x0000008000047882 */ /* 0x000fe20000000000 */
[----:B------:R-:W-:-:S04]  /*06c0*/  UIADD3 UR10, UPT, UPT, -UR5, 0x100000, URZ ;  /* 0x00100000050a7890 */ /* 0x000fc8000fffe1ff */
[----:B------:R-:W-:Y:S02]  /*06d0*/  USHF.L.U32 UR11, UR10, 0xb, URZ ;  /* 0x0000000b0a0b7899 */ /* 0x000fe400080006ff */
[----:B------:R-:W-:Y:S02]  /*06e0*/  USHF.L.U32 UR10, UR10, 0x1, URZ ;  /* 0x000000010a0a7899 */ /* 0x000fe400080006ff */
[----:B------:R-:W-:-:S04]  /*06f0*/  UIADD3 UR4, UPT, UPT, -UR4, 0x100000, URZ ;  /* 0x0010000004047890 */ /* 0x000fc8000fffe1ff */
[----:B------:R-:W-:Y:S02]  /*0700*/  USHF.L.U32 UR5, UR4, 0xb, URZ ;  /* 0x0000000b04057899 */ /* 0x000fe400080006ff */
[----:B------:R-:W-:Y:S01]  /*0710*/  USHF.L.U32 UR4, UR4, 0x1, URZ ;  /* 0x0000000104047899 */ /* 0x000fe200080006ff */
[----:B------:R-:W-:Y:S01]  /*0720*/  ELECT P0, URZ, PT ;  /* 0x0000000000ff782f */ /* 0x000fe20003800000 */
[----:B-1----:R-:W-:Y:S01]  /*0730*/  ULEA UR6, UR6, UR7, 0x18 ;  /* 0x0000000706067291 */ /* 0x002fe2000f8ec0ff */
[----:B------:R-:W1:Y:S11]  /*0740*/  FENCE.VIEW.ASYNC.S ;  /* 0x00000000000073c6 */ /* 0x000e760000000000 */
[----:B-1----:R2:W1:Y:S01]  /*0750*/  SYNCS.EXCH.64 URZ, [UR6+0x40], UR10 ;  /* 0x0000400a06ff75b2 */ /* 0x0024620008000100 */
[----:B------:R2:W1:Y:S02]  /*0760*/  SYNCS.EXCH.64 URZ, [UR6+0x48], UR4 ;  /* 0x0000480406ff75b2 */ /* 0x0004640008000100 */
[----:B--2---:R-:W-:Y:S01]  /*0770*/  NOP ;  /* 0x0000000000007918 */ /* 0x004fe20000000000 */
.L_x_10:
[----:B------:R-:W2:Y:S01]  /*0780*/  SHFL.IDX PT, R2, R169, RZ, 0x1f ;  /* 0x00001fffa9027589 */ /* 0x000ea200000e0000 */
[----:B------:R-:W-:Y:S01]  /*0790*/  NOP ;  /* 0x0000000000007918 */ /* 0x000fe20000000000 */
[----:B--2---:R-:W-:-:S13]  /*07a0*/  ISETP.NE.AND P0, PT, R2, 0x3, PT ;  /* 0x000000030200780c */ /* 0x004fda0003f05270 */
[----:B------:R-:W-:Y:S05]  /*07b0*/  @P0 BRA `(.L_x_11) ;  /* 0x0000000000300947 */ /* 0x000fea0003800000 */
[----:B-1----:R-:W1:Y:S01]  /*07c0*/  S2UR UR5, SR_CgaCtaId ;  /* 0x00000000000579c3 */ /* 0x002e620000008800 */
        /* <DEDUP_REMOVED lines=8> */
[----:B-1----:R2:W1:Y:S01]  /*0850*/  SYNCS.EXCH.64 URZ, [UR5+0x50], UR6 ;  /* 0x0000500605ff75b2 */ /* 0x0024620008000100 */
[----:B------:R2:W1:Y:S02]  /*0860*/  SYNCS.EXCH.64 URZ, [UR5+0x58], UR6 ;  /* 0x0000580605ff75b2 */ /* 0x0004640008000100 */
[----:B--2---:R-:W-:Y:S01]  /*0870*/  NOP ;  /* 0x0000000000007918 */ /* 0x004fe20000000000 */
.L_x_11:
[----:B------:R-:W2:Y:S01]  /*0880*/  SHFL.IDX PT, R2, R169, RZ, 0x1f ;  /* 0x00001fffa9027589 */ /* 0x000ea200000e0000 */
[----:B------:R-:W-:Y:S01]  /*0890*/  NOP ;  /* 0x0000000000007918 */ /* 0x000fe20000000000 */
[----:B--2---:R-:W-:-:S13]  /*08a0*/  ISETP.NE.AND P0, PT, R2, 0x4, PT ;  /* 0x000000040200780c */ /* 0x004fda0003f05270 */
[----:B------:R-:W-:Y:S05]  /*08b0*/  @P0 BRA `(.L_x_12) ;  /* 0x00000000004c0947 */ /* 0x000fea0003800000 */
[----:B-1----:R-:W1:Y:S01]  /*08c0*/  S2UR UR5, SR_CgaCtaId ;  /* 0x00000000000579c3 */ /* 0x002e620000008800 */
[----:B------:R-:W-:Y:S01]  /*08d0*/  UMOV UR7, 0x100 ;  /* 0x0000010000077882 */ /* 0x000fe20000000000 */
[----:B------:R-:W-:Y:S01]  /*08e0*/  UMOV UR6, 0x400 ;  /* 0x0000040000067882 */ /* 0x000fe20000000000 */
[----:B------:R-:W-:Y:S01]  /*08f0*/  USEL UR7, UR7, 0xe0, UP2 ;  /* 0x000000e007077887 */ /* 0x000fe20009000000 */
[----:B------:R-:W-:Y:S01]  /*0900*/  UMOV UR4, 0x1 ;  /* 0x0000000100047882 */ /* 0x000fe20000000000 */
[----:B------:R-:W-:Y:S01]  /*0910*/  ELECT P0, URZ, PT ;  /* 0x0000000000ff782f */ /* 0x000fe20003800000 */
[----:B------:R-:W-:-:S04]  /*0920*/  UIADD3 UR10, UPT, UPT, -UR4, 0x100000, URZ ;  /* 0x00100000040a7890 */ /* 0x000fc8000fffe1ff */
[----:B------:R-:W-:Y:S02]  /*0930*/  USHF.L.U32 UR11, UR10, 0xb, URZ ;  /* 0x0000000b0a0b7899 */ /* 0x000fe400080006ff */
[----:B------:R-:W-:Y:S02]  /*0940*/  USHF.L.U32 UR10, UR10, 0x1, URZ ;  /* 0x000000010a0a7899 */ /* 0x000fe400080006ff */
[----:B-1----:R-:W-:Y:S02]  /*0950*/  ULEA UR5, UR5, UR6, 0x18 ;  /* 0x0000000605057291 */ /* 0x002fe4000f8ec0ff */
[----:B------:R-:W-:-:S04]  /*0960*/  UIADD3 UR6, UPT, UPT, -UR7, 0x100000, URZ ;  /* 0x0010000007067890 */ /* 0x000fc8000fffe1ff */
[----:B------:R-:W-:Y:S02]  /*0970*/  USHF.L.U32 UR7, UR6, 0xb, URZ ;  /* 0x0000000b06077899 */ /* 0x000fe400080006ff */
[----:B------:R-:W-:Y:S01]  /*0980*/  USHF.L.U32 UR6, UR6, 0x1, URZ ;  /* 0x0000000106067899 */ /* 0x000fe200080006ff */
[----:B------:R-:W1:Y:S03]  /*0990*/  FENCE.VIEW.ASYNC.S ;  /* 0x00000000000073c6 */ /* 0x000e660000000000 */
[----:B-1----:R2:W1:Y:S08]  /*09a0*/  SYNCS.EXCH.64 URZ, [UR5+0x60], UR10 ;  /* 0x0000600a05ff75b2 */ /* 0x0024700008000100 */
[----:B------:R2:W1:Y:S01]  /*09b0*/  SYNCS.EXCH.64 URZ, [UR5+0x70], UR6 ;  /* 0x0000700605ff75b2 */ /* 0x0004620008000100 */
[----:B------:R2:W1:Y:S01]  /*09c0*/  SYNCS.EXCH.64 URZ, [UR5+0x68], UR10 ;  /* 0x0000680a05ff75b2 */ /* 0x0004620008000100 */
[----:B------:R2:W1:Y:S02]  /*09d0*/  SYNCS.EXCH.64 URZ, [UR5+0x78], UR6 ;  /* 0x0000780605ff75b2 */ /* 0x0004640008000100 */
[----:B--2---:R-:W-:Y:S01]  /*09e0*/  NOP ;  /* 0x0000000000007918 */ /* 0x004fe20000000000 */
.L_x_12:
        /* <DEDUP_REMOVED lines=18> */
[----:B------:R2:W1:Y:S01]  /*0b10*/  SYNCS.EXCH.64 URZ, [UR6+0xa0], UR4 ;  /* 0x0000a00406ff75b2 */ /* 0x0004620008000100 */
[----:B------:R2:W1:Y:S01]  /*0b20*/  SYNCS.EXCH.64 URZ, [UR6+0x88], UR10 ;  /* 0x0000880a06ff75b2 */ /* 0x0004620008000100 */
[----:B------:R2:W1:Y:S01]  /*0b30*/  SYNCS.EXCH.64 URZ, [UR6+0xa8], UR4 ;  /* 0x0000a80406ff75b2 */ /* 0x0004620008000100 */
[----:B------:R2:W1:Y:S01]  /*0b40*/  SYNCS.EXCH.64 URZ, [UR6+0x90], UR10 ;  /* 0x0000900a06ff75b2 */ /* 0x0004620008000100 */
[----:B------:R2:W1:Y:S01]  /*0b50*/  SYNCS.EXCH.64 URZ, [UR6+0xb0], UR4 ;  /* 0x0000b00406ff75b2 */ /* 0x0004620008000100 */
[----:B------:R2:W1:Y:S01]  /*0b60*/  SYNCS.EXCH.64 URZ, [UR6+0x98], UR10 ;  /* 0x0000980a06ff75b2 */ /* 0x0004620008000100 */
[----:B------:R2:W1:Y:S02]  /*0b70*/  SYNCS.EXCH.64 URZ, [UR6+0xb8], UR4 ;  /* 0x0000b80406ff75b2 */ /* 0x0004640008000100 */
[----:B--2---:R-:W-:Y:S01]  /*0b80*/  NOP ;  /* 0x0000000000007918 */ /* 0x004fe20000000000 */
.L_x_13:
        /* <DEDUP_REMOVED lines=14> */
[----:B------:R2:W1:Y:S01]  /*0c70*/  SYNCS.EXCH.64 URZ, [UR5+0xd0], UR6 ;  /* 0x0000d00605ff75b2 */ /* 0x0004620008000100 */
[----:B------:R2:W1:Y:S01]  /*0c80*/  SYNCS.EXCH.64 URZ, [UR5+0xc8], UR6 ;  /* 0x0000c80605ff75b2 */ /* 0x0004620008000100 */
[----:B------:R2:W1:Y:S02]  /*0c90*/  SYNCS.EXCH.64 URZ, [UR5+0xd8], UR6 ;  /* 0x0000d80605ff75b2 */ /* 0x0004640008000100 */
[----:B--2---:R-:W-:Y:S01]  /*0ca0*/  NOP ;  /* 0x0000000000007918 */ /* 0x004fe20000000000 */
.L_x_14:
[----:B-1----:R-:W1:Y:S01]  /*0cb0*/  S2UR UR5, SR_CTAID.X ;  /* 0x00000000000579c3 */ /* 0x002e620000002500 */
[----:B------:R-:W-:-:S05]  /*0cc0*/  CS2R.32 R165, SR_CgaSize ;  /* 0x0000000000a57805 */ /* 0x000fca0000008a00 */
[----:B------:R-:W-:-:S05]  /*0cd0*/  IMAD R165, R165, -0xa0, RZ ;  /* 0xffffff60a5a57824 */ /* 0x000fca00078e02ff */
[----:B------:R-:W-:-:S14]  /*0ce0*/  R2UR UR7, R165 ;  /* 0x00000000a50772ca */ /* 0x000fdc00000e0000 */
[----:B------:R-:W2:Y:S01]  /*0cf0*/  LDCU UR7, c[0x0][UR7+0x2b0] ;  /* 0x00005600070777ac */ /* 0x000ea20008000800 */
[----:B------:R-:W-:Y:S01]  /*0d00*/  NOP ;  /* 0x0000000000007918 */ /* 0x000fe20000000000 */
[----:B------:R-:W-:-:S05]  /*0d10*/  CS2R.32 R165, SR_CgaSize ;  /* 0x0000000000a57805 */ /* 0x000fca0000008a00 */
[----:B------:R-:W-:-:S05]  /*0d20*/  IMAD R165, R165, -0xa0, RZ ;  /* 0xffffff60a5a57824 */ /* 0x000fca00078e02ff */
[----:B------:R-:W-:-:S14]  /*0d30*/  R2UR UR6, R165 ;  /* 0x00000000a50672ca */ /* 0x000fdc00000e0000 */
[----:B------:R-:W3:Y:S01]  /*0d40*/  LDCU UR6, c[0x0][UR6+0x2b4] ;  /* 0x00005680060677ac */ /* 0x000ee20008000800 */
[----:B------:R-:W4:Y:S08]  /*0d50*/  S2UR UR4, SR_CTAID.Y ;  /* 0x00000000000479c3 */ /* 0x000f300000002600 */
[----:B------:R-:W3:Y:S01]  /*0d60*/  LDC R9, c[0x0][0xb24] ;  /* 0x0002c900ff097b82 */ /* 0x000ee20000000800 */
[----:B-1----:R-:W-:-:S02]  /*0d70*/  I2FP.F32.U32 R5, UR5 ;  /* 0x0000000500057c45 */ /* 0x002fc40008201000 */
[----:B------:R-:W-:-:S05]  /*0d80*/  CS2R.32 R3, SR_CgaSize ;  /* 0x0000000000037805 */ /* 0x000fca0000008a00 */
[----:B------:R-:W-:-:S06]  /*0d90*/  IMAD R3, R3, -0xa0, RZ ;  /* 0xffffff6003037824 */ /* 0x000fcc00078e02ff */
[----:B------:R-:W1:Y:S01]  /*0da0*/  LDC R3, c[0x0][R3+0x2a0] ;  /* 0x0000a80003037b82 */ /* 0x000e620000000800 */
[----:B------:R-:W-:Y:S01]  /*0db0*/  MOV R165, UR5 ;  /* 0x0000000500a57c02 */ /* 0x000fe20008000f00 */
[----:B--2---:R-:W-:Y:S01]  /*0dc0*/  FMUL R5, R5, UR7 ;  /* 0x0000000705057c20 */ /* 0x004fe20008400000 */
[----:B----4-:R-:W-:Y:S02]  /*0dd0*/  I2FP.F32.U32 R4, UR4 ;  /* 0x0000000400047c45 */ /* 0x010fe40008201000 */
[----:B------:R-:W-:-:S05]  /*0de0*/  CS2R.32 R2, SR_CgaSize ;  /* 0x0000000000027805 */ /* 0x000fca0000008a00 */
[----:B------:R-:W-:-:S06]  /*0df0*/  IMAD R2, R2, -0xa0, RZ ;  /* 0xffffff6002027824 */ /* 0x000fcc00078e02ff */
[----:B------:R-:W2:Y:S01]  /*0e00*/  LDC R2, c[0x0][R2+0x2a4] ;  /* 0x0000a90002027b82 */ /* 0x000ea20000000800 */
[----:B------:R-:W4:Y:S01]  /*0e10*/  F2I.U32.TRUNC.NTZ R154, R5 ;  /* 0x00000005009a7305 */ /* 0x000f22000020f000 */
[----:B------:R-:W-:Y:S01]  /*0e20*/  MOV R155, UR4 ;  /* 0x00000004009b7c02 */ /* 0x000fe20008000f00 */
[----:B---3--:R-:W-:-:S05]  /*0e30*/  FMUL R4, R4, UR6 ;  /* 0x0000000604047c20 */ /* 0x008fca0008400000 */
[----:B------:R-:W-:Y:S01]  /*0e40*/  BAR.SYNC.DEFER_BLOCKING 0x0 ;  /* 0x0000000000007b1d */ /* 0x000fe20000010000 */
[----:B------:R-:W-:-:S05]  /*0e50*/  ISETP.GE.AND P0, PT, R9, 0x1, PT ;  /* 0x000000010900780c */ /* 0x000fca0003f06270 */
[----:B------:R-:W3:Y:S02]  /*0e60*/  F2I.U32.TRUNC.NTZ R143, R4 ;  /* 0x00000004008f7305 */ /* 0x000ee4000020f000 */
[----:B------:R-:W2:Y:S01]  /*0e70*/  S2UR UR36, SR_CTAID.Z ;  /* 0x00000000002479c3 */ /* 0x000ea20000002700 */
[----:B----4-:R-:W-:-:S05]  /*0e80*/  IADD3 R154, PT, PT, -R154, RZ, RZ ;  /* 0x000000ff9a9a7210 */ /* 0x010fca0007ffe1ff */
[----:B-1----:R-:W-:Y:S01]  /*0e90*/  IMAD R154, R3, R154, UR5 ;  /* 0x00000005039a7e24 */ /* 0x002fe2000f8e029a */
[----:B---3--:R-:W-:-:S05]  /*0ea0*/  IADD3 R143, PT, PT, -R143, RZ, RZ ;  /* 0x000000ff8f8f7210 */ /* 0x008fca0007ffe1ff */
[----:B--2---:R-:W-:Y:S01]  /*0eb0*/  IMAD R143, R2, R143, UR4 ;  /* 0x00000004028f7e24 */ /* 0x004fe2000f8e028f */
[----:B------:R-:W-:Y:S06]  /*0ec0*/  @!P0 BRA `(.L_x_15) ;  /* 0x0000000000b88947 */ /* 0x000fec0003800000 */
[----:B------:R-:W1:Y:S01]  /*0ed0*/  LDC.64 R4, c[0x0][0xb18] ;  /* 0x0002c600ff047b82 */ /* 0x000e620000000a00 */
[----:B------:R-:W-:-:S07]  /*0ee0*/  ISETP.NE.AND P0, PT, R9, 0x1, PT ;  /* 0x000000010900780c */ /* 0x000fce0003f05270 */
[----:B------:R-:W2:Y:S08]  /*0ef0*/  LDC R10, c[0x0][0xb0c] ;  /* 0x0002c300ff0a7b82 */ /* 0x000eb00000000800 */
[----:B------:R-:W3:Y:S08]  /*0f00*/  LDC R11, c[0x0][0x370] ;  /* 0x0000dc00ff0b7b82 */ /* 0x000ef00000000800 */
[----:B------:R-:W4:Y:S01]  /*0f10*/  LDC R12, c[0x0][0x374] ;  /* 0x0000dd00ff0c7b82 */ /* 0x000f220000000800 */
[----:B-1----:R-:W-:-:S07]  /*0f20*/  ISETP.NE.AND P1, PT, R4, 0x1, PT ;  /* 0x000000010400780c */ /* 0x002fce0003f25270 */
[----:B------:R-:W3:Y:S01]  /*0f30*/  LDC.64 R6, c[0x0][0xb10] ;  /* 0x0002c400ff067b82 */ /* 0x000ee20000000a00 */
[----:B--2---:R-:W-:-:S07]  /*0f40*/  ISETP.NE.AND P2, PT, R10, 0x1, PT ;  /* 0x000000010a00780c */ /* 0x004fce0003f45270 */
[----:B------:R-:W1:Y:S08]  /*0f50*/  LDC R8, c[0x0][0xb20] ;  /* 0x0002c800ff087b82 */ /* 0x000e700000000800 */
[----:B------:R-:W2:Y:S01]  /*0f60*/  LDC.64 R2, c[0x0][0xb28] ;  /* 0x0002ca00ff027b82 */ /* 0x000ea20000000a00 */
[----:B----4-:R-:W-:-:S04]  /*0f70*/  IMAD.HI.U32 R13, R12, R5, RZ ;  /* 0x000000050c0d7227 */ /* 0x010fc800078e00ff */
[----:B------:R-:W-:-:S04]  /*0f80*/  IMAD.HI.U32 R5, R155, R5, RZ ;  /* 0x000000059b057227 */ /* 0x000fc800078e00ff */
[----:B---3--:R-:W-:-:S04]  /*0f90*/  IMAD.HI.U32 R14, R11, R6, RZ ;  /* 0x000000060b0e7227 */ /* 0x008fc800078e00ff */
[----:B------:R-:W-:Y:S01]  /*0fa0*/  IMAD.HI.U32 R16, R165, R6, RZ ;  /* 0x00000006a5107227 */ /* 0x000fe200078e00ff */
[-C--:B------:R-:W-:Y:S02]  /*0fb0*/  @P2 SHF.R.U32.HI R11, RZ, R7.reuse, R14 ;  /* 0x00000007ff0b2219 */ /* 0x080fe4000001160e */
[-C--:B-1----:R-:W-:Y:S02]  /*0fc0*/  @P1 SHF.R.U32.HI R12, RZ, R8.reuse, R13 ;  /* 0x00000008ff0c1219 */ /* 0x082fe4000001160d */
[----:B------:R-:W-:Y:S02]  /*0fd0*/  SHF.R.U32.HI R8, RZ, R8, R5 ;  /* 0x00000008ff087219 */ /* 0x000fe40000011605 */
[----:B------:R-:W-:Y:S02]  /*0fe0*/  SHF.R.U32.HI R16, RZ, R7, R16 ;  /* 0x00000007ff107219 */ /* 0x000fe40000011610 */
[----:B------:R-:W-:Y:S01]  /*0ff0*/  SEL R5, R155, R8, !P1 ;  /* 0x000000089b057207 */ /* 0x000fe20004800000 */
[----:B--2---:R-:W-:Y:S01]  /*1000*/  IMAD.HI.U32 R14, R12, R2, RZ ;  /* 0x000000020c0e7227 */ /* 0x004fe200078e00ff */
[----:B------:R-:W-:-:S03]  /*1010*/  SEL R7, R165, R16, !P2 ;  /* 0x00000010a5077207 */ /* 0x000fc60005000000 */
[----:B------:R-:W-:Y:S01]  /*1020*/  IMAD.HI.U32 R6, R11, R2, RZ ;  /* 0x000000020b067227 */ /* 0x000fe200078e00ff */
[----:B------:R-:W-:-:S04]  /*1030*/  @P0 SHF.R.U32.HI R12, RZ, R3, R14 ;  /* 0x00000003ff0c0219 */ /* 0x000fc8000001160e */
[----:B------:R-:W-:Y:S01]  /*1040*/  @P0 SHF.R.U32.HI R11, RZ, R3, R6 ;  /* 0x00000003ff0b0219 */ /* 0x000fe20000011606 */
[----:B------:R-:W-:-:S04]  /*1050*/  IMAD R12, R12, R9, RZ ;  /* 0x000000090c0c7224 */ /* 0x000fc800078e02ff */
[----:B------:R-:W-:Y:S01]  /*1060*/  IMAD R6, R11, R9, RZ ;  /* 0x000000090b067224 */ /* 0x000fe200078e02ff */
[----:B------:R-:W-:-:S04]  /*1070*/  ISETP.GE.AND P1, PT, R5, R12, PT ;  /* 0x0000000c0500720c */ /* 0x000fc80003f26270 */
[----:B------:R-:W-:Y:S01]  /*1080*/  ISETP.GE.OR P1, PT, R7, R6, P1 ;  /* 0x000000060700720c */ /* 0x000fe20000f26670 */
[----:B------:R-:W-:-:S05]  /*1090*/  IMAD.HI.U32 R6, R5, R2, RZ ;  /* 0x0000000205067227 */ /* 0x000fca00078e00ff */
[----:B------:R-:W-:-:S04]  /*10a0*/  SHF.R.U32.HI R6, RZ, R3, R6 ;  /* 0x00000003ff067219 */ /* 0x000fc80000011606 */
[----:B------:R-:W-:-:S03]  /*10b0*/  SEL R6, R5, R6, !P0 ;  /* 0x0000000605067207 */ /* 0x000fc60004000000 */
[----:B------:R-:W-:Y:S01]  /*10c0*/  @!P1 IMAD.HI.U32 R8, R7, R2, RZ ;  /* 0x0000000207089227 */ /* 0x000fe200078e00ff */
[----:B------:R-:W-:-:S04]  /*10d0*/  IADD3 R2, PT, PT, -R6, RZ, RZ ;  /* 0x000000ff06027210 */ /* 0x000fc80007ffe1ff */
[----:B------:R-:W-:Y:S01]  /*10e0*/  @!P1 SHF.R.U32.HI R8, RZ, R3, R8 ;  /* 0x00000003ff089219 */ /* 0x000fe20000011608 */
[----:B------:R-:W-:-:S03]  /*10f0*/  IMAD R2, R9, R2, R5 ;  /* 0x0000000209027224 */ /* 0x000fc600078e0205 */
[----:B------:R-:W-:Y:S02]  /*1100*/  @!P1 SEL R3, R7, R8, !P0 ;  /* 0x0000000807039207 */ /* 0x000fe40004000000 */
[----:B------:R-:W-:-:S03]  /*1110*/  IADD3 R8, PT, PT, -R5, RZ, RZ ;  /* 0x000000ff05087210 */ /* 0x000fc60007ffe1ff */
[--C-:B------:R-:W-:Y:S02]  /*1120*/  @!P1 IMAD.IADD R6, R6, 0x1, -R3.reuse ;  /* 0x0000000106069824 */ /* 0x100fe400078e0a03 */
[----:B------:R-:W-:Y:S01]  /*1130*/  @!P1 IMAD R3, R2, R11, R3 ;  /* 0x0000000b02039224 */ /* 0x000fe200078e0203 */
[----:B------:R-:W-:Y:S01]  /*1140*/  IADD3 R2, PT, PT, -R7, RZ, RZ ;  /* 0x000000ff07027210 */ /* 0x000fe20007ffe1ff */
[----:B------:R-:W-:Y:S02]  /*1150*/  @!P1 IMAD R5, R6, R9, R7 ;  /* 0x0000000906059224 */ /* 0x000fe400078e0207 */
[----:B------:R-:W-:Y:S02]  /*1160*/  IMAD R8, R4, R8, R155 ;  /* 0x0000000804087224 */ /* 0x000fe400078e029b */
[----:B------:R-:W-:Y:S02]  /*1170*/  @!P1 IMAD.MOV.U32 R7, RZ, RZ, R3 ;  /* 0x000000ffff079224 */ /* 0x000fe400078e0003 */
[----:B------:R-:W-:-:S02]  /*1180*/  IMAD R2, R10, R2, R165 ;  /* 0x000000020a027224 */ /* 0x000fc400078e02a5 */
[----:B------:R-:W-:Y:S02]  /*1190*/  IMAD R155, R5, R4, R8 ;  /* 0x00000004059b7224 */ /* 0x000fe400078e0208 */
[----:B------:R-:W-:Y:S02]  /*11a0*/  IMAD R165, R7, R10, R2 ;  /* 0x0000000a07a57224 */ /* 0x000fe400078e0202 */
.L_x_15:
[----:B------:R-:W1:Y:S01]  /*11b0*/  LDCU UR4, c[0x0][0xb30] ;  /* 0x00016600ff0477ac */ /* 0x000e620008000800 */
[----:B------:R-:W2:Y:S08]  /*11c0*/  S2UR UR37, SR_CgaCtaId ;  /* 0x00000000002579c3 */ /* 0x000eb00000008800 */
[----:B------:R-:W3:Y:S01]  /*11d0*/  LDC R72, c[0x0][0xb24] ;  /* 0x0002c900ff487b82 */ /* 0x000ee20000000800 */
[----:B-1----:R-:W-:-:S09]  /*11e0*/  UISETP.NE.AND UP1, UPT, UR4, 0x1, UPT ;  /* 0x000000010400788c */ /* 0x002fd2000bf25270 */
[----:B--2---:R-:W-:Y:S05]  /*11f0*/  BRA.U UP1, `(.L_x_16) ;  /* 0x0000000101407547 */ /* 0x004fea000b800000 */
[----:B------:R-:W1:Y:S08]  /*1200*/  LDC.64 R4, c[0x0][0xb10] ;  /* 0x0002c400ff047b82 */ /* 0x000e700000000a00 */
[----:B------:R-:W2:Y:S08]  /*1210*/  LDC.64 R2, c[0x0][0xb18] ;  /* 0x0002c600ff027b82 */ /* 0x000eb00000000a00 */
[----:B------:R-:W4:Y:S08]  /*1220*/  LDC R6, c[0x0][0xb20] ;  /* 0x0002c800ff067b82 */ /* 0x000f300000000800 */
[----:B------:R-:W3:Y:S01]  /*1230*/  LDC R8, c[0x0][0xb0c] ;  /* 0x0002c300ff087b82 */ /* 0x000ee20000000800 */
[----:B-1----:R-:W-:-:S05]  /*1240*/  IMAD.HI.U32 R4, R165, R4, RZ ;  /* 0x00000004a5047227 */ /* 0x002fca00078e00ff */
[----:B------:R-:W-:Y:S01]  /*1250*/  SHF.R.U32.HI R4, RZ, R5, R4 ;  /* 0x00000005ff047219 */ /* 0x000fe20000011604 */
[----:B--2---:R-:W-:Y:S01]  /*1260*/  IMAD.HI.U32 R3, R155, R3, RZ ;  /* 0x000000039b037227 */ /* 0x004fe200078e00ff */
[----:B------:R-:W-:-:S04]  /*1270*/  ISETP.NE.AND P0, PT, R2, 0x1, PT ;  /* 0x000000010200780c */ /* 0x000fc80003f05270 */
[----:B----4-:R-:W-:-:S04]  /*1280*/  SHF.R.U32.HI R6, RZ, R6, R3 ;  /* 0x00000006ff067219 */ /* 0x010fc80000011603 */
[----:B------:R-:W-:Y:S02]  /*1290*/  SEL R3, R155, R6, !P0 ;  /* 0x000000069b037207 */ /* 0x000fe40004000000 */
[----:B---3--:R-:W-:-:S04]  /*12a0*/  ISETP.NE.AND P1, PT, R8, 0x1, PT ;  /* 0x000000010800780c */ /* 0x008fc80003f25270 */
[----:B------:R-:W-:-:S05]  /*12b0*/  SEL R4, R165, R4, !P1 ;  /* 0x00000004a5047207 */ /* 0x000fca0004800000 */
[----:B------:R-:W-:Y:S02]  /*12c0*/  IMAD.IADD R5, R3, 0x1, -R4 ;  /* 0x0000000103057824 */ /* 0x000fe400078e0a04 */
[----:B------:R-:W-:Y:S02]  /*12d0*/  IMAD.IADD R3, R4, 0x1, -R3 ;  /* 0x0000000104037824 */ /* 0x000fe400078e0a03 */
[----:B------:R-:W-:Y:S02]  /*12e0*/  IMAD R165, R5, R8, R165 ;  /* 0x0000000805a57224 */ /* 0x000fe400078e02a5 */
[----:B------:R-:W-:-:S07]  /*12f0*/  IMAD R155, R3, R2, R155 ;  /* 0x00000002039b7224 */ /* 0x000fce00078e029b */
.L_x_16:
[----:B------:R-:W-:Y:S01]  /*1300*/  BAR.SYNC.DEFER_BLOCKING 0x0 ;  /* 0x0000000000007b1d */ /* 0x000fe20000010000 */
[----:B------:R-:W-:Y:S01]  /*1310*/  UISETP.NE.AND UP1, UPT, UR8, 0x2, UPT ;  /* 0x000000020800788c */ /* 0x000fe2000bf25270 */
[----:B------:R-:W-:Y:S02]  /*1320*/  ISETP.NE.OR P5, PT, R0, 0x2, !P5 ;  /* 0x000000020000780c */ /* 0x000fe40006fa5670 */
[----:B------:R-:W-:-:S06]  /*1330*/  LOP3.LUT R2, R166, 0x1f, RZ, 0xc0, !PT ;  /* 0x0000001fa6027812 */ /* 0x000fcc00078ec0ff */
[----:B------:R-:W-:Y:S05]  /*1340*/  BRA.U UP1, `(.L_x_17) ;  /* 0x00000011015c7547 */ /* 0x000fea000b800000 */
[----:B------:R-:W1:Y:S01]  /*1350*/  LDCU UR13, c[0x0][0x38c] ;  /* 0x00007180ff0d77ac */ /* 0x000e620008000800 */
[----:B------:R-:W2:Y:S01]  /*1360*/  LDC R9, c[0x0][0x370] ;  /* 0x0000dc00ff097b82 */ /* 0x000ea20000000800 */
[----:B------:R-:W-:Y:S01]  /*1370*/  PLOP3.LUT P1, PT, PT, PT, UP2, 0x80, 0x8 ;  /* 0x000000000008781c */ /* 0x000fe20003f2f028 */
[----:B------:R-:W-:Y:S01]  /*1380*/  IMAD.MOV.U32 R15, RZ, RZ, 0x1 ;  /* 0x00000001ff0f7424 */ /* 0x000fe200078e00ff */
[----:B------:R-:W-:Y:S01]  /*1390*/  ISETP.EQ.OR P4, PT, R2, RZ, P5 ;  /* 0x000000ff0200720c */ /* 0x000fe20002f82670 */
[----:B------:R-:W-:Y:S01]  /*13a0*/  IMAD.MOV.U32 R14, RZ, RZ, RZ ;  /* 0x000000ffff0e7224 */ /* 0x000fe200078e00ff */
[----:B------:R-:W-:Y:S02]  /*13b0*/  PLOP3.LUT P1, PT, P1, PT, PT, 0x8, 0x80 ;  /* 0x000000000080781c */ /* 0x000fe40000f2e170 */
[----:B------:R-:W-:Y:S01]  /*13c0*/  CS2R R12, SRZ ;  /* 0x00000000000c7805 */ /* 0x000fe2000001ff00 */
[----:B------:R-:W-:Y:S01]  /*13d0*/  IMAD.MOV.U32 R10, RZ, RZ, 0x1 ;  /* 0x00000001ff0a7424 */ /* 0x000fe200078e00ff */
[----:B------:R-:W4:Y:S01]  /*13e0*/  LDC R0, c[0x0][0x374] ;  /* 0x0000dd00ff007b82 */ /* 0x000f220000000800 */
[----:B------:R-:W2:Y:S01]  /*13f0*/  LDCU.64 UR22, c[0x0][0x348] ;  /* 0x00006900ff1677ac */ /* 0x000ea20008000a00 */
[----:B------:R-:W-:Y:S01]  /*1400*/  UMOV UR6, URZ ;  /* 0x000000ff00067c82 */ /* 0x000fe20008000000 */
[----:B-1----:R-:W-:-:S04]  /*1410*/  UIADD3 UR5, UPT, UPT, UR13, 0x3f, URZ ;  /* 0x0000003f0d057890 */ /* 0x002fc8000fffe0ff */
[----:B------:R-:W-:-:S04]  /*1420*/  USHF.R.S32.HI UR4, URZ, 0x1f, UR5 ;  /* 0x0000001fff047899 */ /* 0x000fc80008011405 */
[----:B------:R-:W-:-:S04]  /*1430*/  ULEA.HI UR4, UR4, UR5, URZ, 0x6 ;  /* 0x0000000504047291 */ /* 0x000fc8000f8f30ff */
[----:B------:R-:W-:Y:S02]  /*1440*/  USHF.R.S32.HI UR15, URZ, 0x6, UR4 ;  /* 0x00000006ff0f7899 */ /* 0x000fe40008011404 */
[----:B------:R-:W-:Y:S02]  /*1450*/  UIADD3 UR4, UPT, UPT, UR13, -0x1, URZ ;  /* 0xffffffff0d047890 */ /* 0x000fe4000fffe0ff */
[----:B------:R-:W-:Y:S02]  /*1460*/  UISETP.LT.U32.AND UP0, UPT, UR15, 0x4, UPT ;  /* 0x000000040f00788c */ /* 0x000fe4000bf01070 */
[----:B------:R-:W-:Y:S02]  /*1470*/  UISETP.GE.U32.AND UP1, UPT, UR4, -0x7f, UPT ;  /* 0xffffff810400788c */ /* 0x000fe4000bf26070 */
[----:B------:R-:W-:Y:S02]  /*1480*/  USEL UR14, UR15, 0x4, UP0 ;  /* 0x000000040f0e7887 */ /* 0x000fe40008000000 */
[----:B------:R-:W-:-:S02]  /*1490*/  UIADD3 UR13, UPT, UPT, UR13, 0x7e, URZ ;  /* 0x0000007e0d0d7890 */ /* 0x000fc4000fffe0ff */
[----:B------:R-:W-:Y:S02]  /*14a0*/  UIADD3 UR5, UPT, UPT, UR14, -0x1, URZ ;  /* 0xffffffff0e057890 */ /* 0x000fe4000fffe0ff */
[----:B------:R-:W-:-:S03]  /*14b0*/  UIADD3 UR7, UPT, UPT, UR15, -UR14, URZ ;  /* 0x8000000e0f077290 */ /* 0x000fc6000fffe0ff */
[----:B------:R-:W-:-:S04]  /*14c0*/  @UP1 UIADD3 UR5, UPT, UPT, UR14, URZ, URZ ;  /* 0x000000ff0e051290 */ /* 0x000fc8000fffe0ff */
[----:B--2---:R-:W-:-:S12]  /*14d0*/  UIADD3 UR5, UPT, UPT, UR5, 0x1, URZ ;  /* 0x0000000105057890 */ /* 0x004fd8000fffe0ff */
.L_x_35:
[----:B------:R-:W-:Y:S01]  /*14e0*/  UISETP.NE.AND UP0, UPT, UR37, URZ, UPT ;  /* 0x000000ff2500728c */ /* 0x000fe2000bf05270 */
[----:B------:R-:W1:Y:S08]  /*14f0*/  S2UR UR37, SR_CgaCtaId ;  /* 0x00000000002579c3 */ /* 0x000e700000008800 */
[----:B------:R-:W-:Y:S05]  /*1500*/  BRA.U UP0, `(.L_x_18) ;  /* 0x0000000100347547 */ /* 0x000fea000b800000 */
[----:B------:R-:W2:Y:S01]  /*1510*/  S2R R2, SR_CgaCtaId ;  /* 0x0000000000027919 */ /* 0x000ea20000008800 */
[----:B------:R-:W-:-:S04]  /*1520*/  MOV R3, 0x400 ;  /* 0x0000040000037802 */ /* 0x000fc80000000f00 */
[----:B--2---:R-:W-:Y:S02]  /*1530*/  LEA R3, R2, R3, 0x18 ;  /* 0x0000000302037211 */ /* 0x004fe400078ec0ff */
[----:B------:R-:W-:-:S03]  /*1540*/  SHF.L.U32 R2, R10, 0x1f, RZ ;  /* 0x0000001f0a027819 */ /* 0x000fc600000006ff */
[----:B------:R-:W-:-:S04]  /*1550*/  IMAD R3, R12, 0x8, R3 ;  /* 0x000000080c037824 */ /* 0x000fc800078e0203 */
[----:B------:R-:W2:Y:S02]  /*1560*/  SYNCS.PHASECHK.TRANS64.TRYWAIT P0, [R3+URZ+0xd0], R2 ;  /* 0x0000d002030075a7 */ /* 0x000ea400080011ff */
[----:B--2---:R-:W-:Y:S05]  /*1570*/  @!P0 BRA `(.L_x_19) ;  /* 0x0000005000b88947 */ /* 0x004fea0003800000 */
.L_x_95:
[----:B------:R-:W-:Y:S01]  /*1580*/  VIADD R12, R12, 0x1 ;  /* 0x000000010c0c7836 */ /* 0x000fe20000000000 */
[----:B------:R2:W-:Y:S04]  /*1590*/  SYNCS.ARRIVE.TRANS64.A1T0 RZ, [R3+URZ+0xc0], RZ ;  /* 0x0000c0ff03ff79a7 */ /* 0x0005e800081000ff */
[----:B------:R-:W-:-:S04]  /*15a0*/  ISETP.NE.AND P0, PT, R12, 0x2, PT ;  /* 0x000000020c00780c */ /* 0x000fc80003f05270 */
[----:B------:R-:W-:Y:S02]  /*15b0*/  SEL R12, R12, RZ, P0 ;  /* 0x000000ff0c0c7207 */ /* 0x000fe40000000000 */
[----:B--2---:R-:W-:-:S04]  /*15c0*/  SEL R3, RZ, 0x1, P0 ;  /* 0x00000001ff037807 */ /* 0x004fc80000000000 */
[----:B------:R-:W-:-:S07]  /*15d0*/  LOP3.LUT R10, R10, R3, RZ, 0x3c, !PT ;  /* 0x000000030a0a7212 */ /* 0x000fce00078e3cff */
.L_x_18:
[----:B------:R-:W-:Y:S01]  /*15e0*/  UMOV UR4, 0x400 ;  /* 0x0000040000047882 */ /* 0x000fe20000000000 */
[----:B------:R-:W-:Y:S01]  /*15f0*/  SHF.L.U32 R2, R15, 0x1f, RZ ;  /* 0x0000001f0f027819 */ /* 0x000fe200000006ff */
[----:B-1----:R-:W-:Y:S01]  /*1600*/  ULEA UR4, UR37, UR4, 0x18 ;  /* 0x0000000425047291 */ /* 0x002fe2000f8ec0ff */
[----:B------:R-:W-:Y:S01]  /*1610*/  R2UR UR35, R165 ;  /* 0x00000000a52372ca */ /* 0x000fe200000e0000 */
[----:B------:R-:W-:Y:S01]  /*1620*/  UISETP.GE.U32.AND UP0, UPT, UR13, 0x7f, UPT ;  /* 0x0000007f0d00788c */ /* 0x000fe2000bf06070 */
[----:B------:R-:W-:Y:S01]  /*1630*/  R2UR UR11, R155 ;  /* 0x000000009b0b72ca */ /* 0x000fe200000e0000 */
[----:B------:R-:W-:Y:S01]  /*1640*/  ULEA UR8, UR6, UR4, 0x3 ;  /* 0x0000000406087291 */ /* 0x000fe2000f8e18ff */
[----:B------:R-:W-:-:S08]  /*1650*/  UMOV UR24, URZ ;  /* 0x000000ff00187c82 */ /* 0x000fd00008000000 */
[----:B------:R1:W2:Y:S01]  /*1660*/  SYNCS.PHASECHK.TRANS64.TRYWAIT P0, [UR8+0x20], R2 ;  /* 0x00002002ff0075a7 */ /* 0x0002a20008001108 */
[----:B------:R-:W-:Y:S02]  /*1670*/  USHF.L.U32 UR35, UR35, 0x7, URZ ;  /* 0x0000000723237899 */ /* 0x000fe400080006ff */
[----:B------:R-:W-:Y:S01]  /*1680*/  USHF.L.U32 UR11, UR11, 0x6, URZ ;  /* 0x000000060b0b7899 */ /* 0x000fe200080006ff */
[----:B------:R-:W-:Y:S11]  /*1690*/  BRA.U !UP0, `(.L_x_20) ;  /* 0x0000000108a87547 */ /* 0x000ff6000b800000 */
[----:B------:R-:W-:Y:S01]  /*16a0*/  UMOV UR16, URZ ;  /* 0x000000ff00107c82 */ /* 0x000fe20008000000 */
[----:B------:R-:W-:-:S05]  /*16b0*/  UMOV UR17, UR6 ;  /* 0x0000000600117c82 */ /* 0x000fca0008000000 */
.L_x_25:
[----:B-1----:R-:W-:Y:S01]  /*16c0*/  ULEA UR33, UR17, UR4, 0x3 ;  /* 0x0000000411217291 */ /* 0x002fe2000f8e18ff */
[----:B--2---:R-:W-:Y:S01]  /*16d0*/  @!P5 MOV R3, 0x3000 ;  /* 0x000030000003d802 */ /* 0x004fe20000000f00 */
[----:B--2---:R-:W-:Y:S10]  /*16e0*/  @P0 BRA `(.L_x_21) ;  /* 0x00000000000c0947 */ /* 0x004ff40003800000 */
[----:B------:R-:W-:-:S04]  /*16f0*/  SHF.L.U32 R5, R15, 0x1f, RZ ;  /* 0x0000001f0f057819 */ /* 0x000fc800000006ff */
[----:B------:R-:W2:Y:S02]  /*1700*/  SYNCS.PHASECHK.TRANS64.TRYWAIT P0, [UR33+0x20], R5 ;  /* 0x00002005ff0075a7 */ /* 0x000ea40008001121 */
[----:B--2---:R-:W-:Y:S05]  /*1710*/  @!P0 BRA `(.L_x_22) ;  /* 0x0000005000648947 */ /* 0x004fea0003800000 */
.L_x_21:
[----:B------:R2:W-:Y:S01]  /*1720*/  @!P5 SYNCS.ARRIVE.TRANS64 RZ, [UR33], R3 ;  /* 0x00000003ffffd9a7 */ /* 0x0005e20008000021 */
[----:B------:R-:W-:Y:S04]  /*1730*/  BSSY.RECONVERGENT B0, `(.L_x_23) ;  /* 0x0000003000007945 */ /* 0x000fe80003800200 */
[----:B------:R-:W-:Y:S05]  /*1740*/  @P4 BRA `(.L_x_24) ;  /* 0x0000000000044947 */ /* 0x000fea0003800000 */
[----:B------:R-:W-:Y:S05]  /*1750*/  BPT.TRAP 0x1 ;  /* 0x000000040000795c */ /* 0x000fea0000300000 */
.L_x_24:
[----:B------:R-:W-:Y:S05]  /*1760*/  BSYNC.RECONVERGENT B0 ;  /* 0x0000000000007941 */ /* 0x000fea0003800200 */
.L_x_23:
[----:B------:R-:W-:Y:S02]  /*1770*/  UIADD3 UR6, UPT, UPT, UR17, 0x1, URZ ;  /* 0x0000000111067890 */ /* 0x000fe4000fffe0ff */
[----:B------:R-:W-:Y:S02]  /*1780*/  ULEA UR32, UR17, UR4, 0xd ;  /* 0x0000000411207291 */ /* 0x000fe4000f8e68ff */
[----:B------:R-:W-:Y:S02]  /*1790*/  UISETP.NE.AND UP0, UPT, UR6, 0x4, UPT ;  /* 0x000000040600788c */ /* 0x000fe4000bf05270 */
[----:B------:R-:W-:Y:S02]  /*17a0*/  UIADD3 UR26, UP1, UPT, UR22, 0x80, URZ ;  /* 0x00000080161a7890 */ /* 0x000fe4000ff3e0ff */
[----:B------:R-:W-:Y:S02]  /*17b0*/  USEL UR9, URZ, 0x1, UP0 ;  /* 0x00000001ff097887 */ /* 0x000fe40008000000 */
[----:B------:R-:W-:-:S02]  /*17c0*/  USEL UR6, UR6, URZ, UP0 ;  /* 0x000000ff06067287 */ /* 0x000fc40008000000 */
[----:B------:R-:W-:Y:S02]  /*17d0*/  UIADD3 UR20, UP0, UPT, UR22, 0x180, URZ ;  /* 0x0000018016147890 */ /* 0x000fe4000ff1e0ff */
[----:B------:R-:W-:Y:S01]  /*17e0*/  ULEA UR8, UR6, UR4, 0x3 ;  /* 0x0000000406087291 */ /* 0x000fe2000f8e18ff */
[----:B------:R-:W-:Y:S01]  /*17f0*/  LOP3.LUT R15, R15, UR9, RZ, 0x3c, !PT ;  /* 0x000000090f0f7c12 */ /* 0x000fe2000f8e3cff */
[----:B------:R-:W-:Y:S02]  /*1800*/  USHF.L.U32 UR34, UR16, 0x6, URZ ;  /* 0x0000000610227899 */ /* 0x000fe400080006ff */
[----:B------:R-:W-:Y:S01]  /*1810*/  UIADD3.X UR27, UPT, UPT, URZ, UR23, URZ, UP1, !UPT ;  /* 0x00000017ff1b7290 */ /* 0x000fe20008ffe4ff */
[----:B-1----:R-:W-:Y:S01]  /*1820*/  SHF.L.U32 R2, R15, 0x1f, RZ ;  /* 0x0000001f0f027819 */ /* 0x002fe200000006ff */
[----:B------:R-:W-:Y:S02]  /*1830*/  UIADD3 UR32, UPT, UPT, UR32, 0x4400, URZ ;  /* 0x0000440020207890 */ /* 0x000fe4000fffe0ff */
[----:B------:R-:W-:Y:S01]  /*1840*/  UIADD3.X UR21, UPT, UPT, URZ, UR23, URZ, UP0, !UPT ;  /* 0x00000017ff157290 */ /* 0x000fe200087fe4ff */
[----:B------:R1:W1:Y:S01]  /*1850*/  SYNCS.PHASECHK.TRANS64.TRYWAIT P0, [UR8+0x20], R2 ;  /* 0x00002002ff0075a7 */ /* 0x0002620008001108 */
[----:B------:R-:W-:Y:S01]  /*1860*/  ULEA UR8, UR17, UR4, 0xc ;  /* 0x0000000411087291 */ /* 0x000fe2000f8e60ff */
[----:B------:R-:W-:Y:S01]  /*1870*/  UMOV UR18, 0x0 ;  /* 0x0000000000127882 */ /* 0x000fe20000000000 */
[----:B------:R-:W-:-:S02]  /*1880*/  UMOV UR19, 0x10000000 ;  /* 0x1000000000137882 */ /* 0x000fc40000000000 */
[----:B------:R-:W-:Y:S01]  /*1890*/  UIADD3 UR8, UPT, UPT, UR8, 0xc400, URZ ;  /* 0x0000c40008087890 */ /* 0x000fe2000fffe0ff */
[----:B------:R1:W-:Y:S01]  /*18a0*/  UTMALDG.3D [UR32], [UR26], desc[UR18] ;  /* 0x000012201a0075b4 */ /* 0x0003e20008011000 */
[----:B------:R-:W-:Y:S01]  /*18b0*/  UMOV UR12, UR36 ;  /* 0x00000024000c7c82 */ /* 0x000fe20008000000 */
[----:B------:R-:W-:Y:S01]  /*18c0*/  UMOV UR9, UR33 ;  /* 0x0000002100097c82 */ /* 0x000fe20008000000 */
[----:B------:R-:W-:Y:S01]  /*18d0*/  UMOV UR10, UR34 ;  /* 0x00000022000a7c82 */ /* 0x000fe20008000000 */
[----:B------:R-:W-:Y:S01]  /*18e0*/  UIADD3 UR16, UPT, UPT, UR16, 0x1, URZ ;  /* 0x0000000110107890 */ /* 0x000fe2000fffe0ff */
[----:B------:R-:W-:Y:S01]  /*18f0*/  UMOV UR24, UR5 ;  /* 0x0000000500187c82 */ /* 0x000fe20008000000 */
[----:B------:R-:W-:Y:S02]  /*1900*/  UMOV UR17, UR6 ;  /* 0x0000000600117c82 */ /* 0x000fe40008000000 */
[----:B------:R1:W-:Y:S01]  /*1910*/  UTMALDG.3D [UR8], [UR20], desc[UR18] ;  /* 0x00001208140075b4 */ /* 0x0003e20008011000 */
[----:B------:R-:W-:-:S09]  /*1920*/  UISETP.NE.AND UP0, UPT, UR16, UR5, UPT ;  /* 0x000000051000728c */ /* 0x000fd2000bf05270 */
[----:B------:R-:W-:Y:S05]  /*1930*/  BRA.U UP0, `(.L_x_25) ;  /* 0xfffffffd00607547 */ /* 0x000fea000b83ffff */
.L_x_20:
[----:B-1----:R-:W-:Y:S01]  /*1940*/  ULEA UR8, UR6, UR4, 0x3 ;  /* 0x0000000406087291 */ /* 0x002fe2000f8e18ff */
[----:B------:R-:W-:Y:S01]  /*1950*/  SHF.L.U32 R2, R15, 0x1f, RZ ;  /* 0x0000001f0f027819 */ /* 0x000fe200000006ff */
[----:B------:R-:W-:Y:S01]  /*1960*/  @!P1 SYNCS.ARRIVE.TRANS64.A1T0 RZ, [UR4+0x58], RZ ;  /* 0x000058ffffff99a7 */ /* 0x000fe20008100004 */
[----:B------:R-:W-:-:S06]  /*1970*/  UISETP.GT.AND UP0, UPT, UR15, UR14, UPT ;  /* 0x0000000e0f00728c */ /* 0x000fcc000bf04270 */
[----:B--2---:R1:W2:Y:S03]  /*1980*/  SYNCS.PHASECHK.TRANS64.TRYWAIT P0, [UR8+0x20], R2 ;  /* 0x00002002ff0075a7 */ /* 0x0042a60008001108 */
[----:B------:R-:W-:Y:S05]  /*1990*/  BRA.U !UP0, `(.L_x_26) ;  /* 0x0000000108ac7547 */ /* 0x000fea000b800000 */
[----:B------:R-:W-:Y:S01]  /*19a0*/  UIADD3 UR21, UPT, UPT, UR7, UR24, URZ ;  /* 0x0000001807157290 */ /* 0x000fe2000fffe0ff */
[----:B------:R-:W-:-:S11]  /*19b0*/  UMOV UR25, UR6 ;  /* 0x0000000600197c82 */ /* 0x000fd60008000000 */
.L_x_31:
[----:B-1----:R-:W-:Y:S01]  /*19c0*/  ULEA UR17, UR25, UR4, 0x3 ;  /* 0x0000000419117291 */ /* 0x002fe2000f8e18ff */
[----:B--2---:R-:W-:Y:S01]  /*19d0*/  @!P5 MOV R3, 0x3000 ;  /* 0x000030000003d802 */ /* 0x004fe20000000f00 */
[----:B--2---:R-:W-:Y:S10]  /*19e0*/  @P0 BRA `(.L_x_27) ;  /* 0x00000000000c0947 */ /* 0x004ff40003800000 */
[----:B------:R-:W-:-:S04]  /*19f0*/  SHF.L.U32 R5, R15, 0x1f, RZ ;  /* 0x0000001f0f057819 */ /* 0x000fc800000006ff */
[----:B------:R-:W2:Y:S02]  /*1a00*/  SYNCS.PHASECHK.TRANS64.TRYWAIT P0, [UR17+0x20], R5 ;  /* 0x00002005ff0075a7 */ /* 0x000ea40008001111 */
[----:B--2---:R-:W-:Y:S05]  /*1a10*/  @!P0 BRA `(.L_x_28) ;  /* 0x0000004c00bc8947 */ /* 0x004fea0003800000 */
.L_x_27:
[----:B------:R2:W-:Y:S01]  /*1a20*/  @!P5 SYNCS.ARRIVE.TRANS64 RZ, [UR17], R3 ;  /* 0x00000003ffffd9a7 */ /* 0x0005e20008000011 */
[----:B------:R-:W-:Y:S04]  /*1a30*/  BSSY.RECONVERGENT B0, `(.L_x_29) ;  /* 0x0000003000007945 */ /* 0x000fe80003800200 */
[----:B------:R-:W-:Y:S05]  /*1a40*/  @P4 BRA `(.L_x_30) ;  /* 0x0000000000044947 */ /* 0x000fea0003800000 */
[----:B------:R-:W-:Y:S05]  /*1a50*/  BPT.TRAP 0x1 ;  /* 0x000000040000795c */ /* 0x000fea0000300000 */
.L_x_30:
[----:B------:R-:W-:Y:S05]  /*1a60*/  BSYNC.RECONVERGENT B0 ;  /* 0x0000000000007941 */ /* 0x000fea0003800200 */
.L_x_29:
        /* <DEDUP_REMOVED lines=10> */
[----:B------:R-:W-:Y:S01]  /*1b10*/  UIADD3 UR16, UPT, UPT, UR16, 0x4400, URZ ;  /* 0x0000440010107890 */ /* 0x000fe2000fffe0ff */
[----:B-1----:R-:W-:Y:S01]  /*1b20*/  SHF.L.U32 R2, R15, 0x1f, RZ ;  /* 0x0000001f0f027819 */ /* 0x002fe200000006ff */
[----:B------:R-:W-:Y:S02]  /*1b30*/  UIADD3.X UR31, UPT, UPT, URZ, UR23, URZ, UP1, !UPT ;  /* 0x00000017ff1f7290 */ /* 0x000fe40008ffe4ff */
[----:B------:R-:W-:Y:S01]  /*1b40*/  UIADD3.X UR29, UPT, UPT, URZ, UR23, URZ, UP0, !UPT ;  /* 0x00000017ff1d7290 */ /* 0x000fe200087fe4ff */
[----:B------:R1:W1:Y:S01]  /*1b50*/  SYNCS.PHASECHK.TRANS64.TRYWAIT P0, [UR8+0x20], R2 ;  /* 0x00002002ff0075a7 */ /* 0x0002620008001108 */
[----:B------:R-:W-:Y:S01]  /*1b60*/  ULEA UR8, UR25, UR4, 0xc ;  /* 0x0000000419087291 */ /* 0x000fe2000f8e60ff */
[----:B------:R-:W-:Y:S01]  /*1b70*/  UMOV UR26, 0x0 ;  /* 0x00000000001a7882 */ /* 0x000fe20000000000 */
[----:B------:R-:W-:-:S02]  /*1b80*/  UMOV UR27, 0x10000000 ;  /* 0x10000000001b7882 */ /* 0x000fc40000000000 */
[----:B------:R-:W-:Y:S01]  /*1b90*/  UIADD3 UR8, UPT, UPT, UR8, 0xc400, URZ ;  /* 0x0000c40008087890 */ /* 0x000fe2000fffe0ff */
[----:B------:R-:W-:Y:S01]  /*1ba0*/  UMOV UR19, UR35 ;  /* 0x0000002300137c82 */ /* 0x000fe20008000000 */
[----:B------:R-:W-:Y:S01]  /*1bb0*/  UMOV UR20, UR36 ;  /* 0x0000002400147c82 */ /* 0x000fe20008000000 */
[----:B------:R-:W-:Y:S01]  /*1bc0*/  UMOV UR12, UR36 ;  /* 0x00000024000c7c82 */ /* 0x000fe20008000000 */
[----:B------:R-:W-:Y:S01]  /*1bd0*/  UMOV UR9, UR17 ;  /* 0x0000001100097c82 */ /* 0x000fe20008000000 */
[----:B------:R-:W-:Y:S01]  /*1be0*/  UMOV UR10, UR18 ;  /* 0x00000012000a7c82 */ /* 0x000fe20008000000 */
[----:B------:R1:W-:Y:S01]  /*1bf0*/  UTMALDG.3D [UR16], [UR30], desc[UR26] ;  /* 0x00001a101e0075b4 */ /* 0x0003e20008011000 */
[----:B------:R-:W-:Y:S01]  /*1c00*/  UIADD3 UR24, UPT, UPT, UR24, 0x1, URZ ;  /* 0x0000000118187890 */ /* 0x000fe2000fffe0ff */
[----:B------:R-:W-:-:S03]  /*1c10*/  UMOV UR25, UR6 ;  /* 0x0000000600197c82 */ /* 0x000fc60008000000 */
[----:B------:R-:W-:Y:S01]  /*1c20*/  UISETP.NE.AND UP0, UPT, UR24, UR21, UPT ;  /* 0x000000151800728c */ /* 0x000fe2000bf05270 */
[----:B------:R1:W-:Y:S08]  /*1c30*/  UTMALDG.3D [UR8], [UR28], desc[UR26] ;  /* 0x00001a081c0075b4 */ /* 0x0003f00008011000 */
[----:B------:R-:W-:Y:S05]  /*1c40*/  BRA.U UP0, `(.L_x_31) ;  /* 0xfffffffd005c7547 */ /* 0x000fea000b83ffff */
.L_x_26:
[C---:B-1----:R-:W-:Y:S01]  /*1c50*/  LEA R2, R14.reuse, UR4, 0x3 ;  /* 0x000000040e027c11 */ /* 0x042fe2000f8e18ff */
[----:B------:R-:W-:Y:S01]  /*1c60*/  NOP ;  /* 0x0000000000007918 */ /* 0x000fe20000000000 */
[----:B--2---:R-:W-:Y:S02]  /*1c70*/  SHF.L.U32 R3, R13, 0x1f, RZ ;  /* 0x0000001f0d037819 */ /* 0x004fe400000006ff */
[----:B------:R-:W-:Y:S02]  /*1c80*/  LEA R4, R14, UR4, 0x4 ;  /* 0x000000040e047c11 */ /* 0x000fe4000f8e20ff */
[----:B------:R-:W1:Y:S02]  /*1c90*/  SYNCS.PHASECHK.TRANS64.TRYWAIT P0, [R2+URZ+0x60], R3 ;  /* 0x00006003020075a7 */ /* 0x000e6400080011ff */
[----:B-1----:R-:W-:Y:S05]  /*1ca0*/  @!P0 BRA `(.L_x_32) ;  /* 0x0000004c00308947 */ /* 0x002fea0003800000 */
.L_x_98:
[----:B------:R-:W2:Y:S01]  /*1cb0*/  LDS.128 R4, [R4+0xf0] ;  /* 0x0000f00004047984 */ /* 0x000ea20000000c00 */
[----:B---3--:R-:W-:Y:S01]  /*1cc0*/  ISETP.GE.AND P0, PT, R72, 0x1, PT ;  /* 0x000000014800780c */ /* 0x008fe20003f06270 */
[----:B-1----:R-:W-:Y:S01]  /*1cd0*/  VIADD R2, R2, 0x70 ;  /* 0x0000007002027836 */ /* 0x002fe20000000000 */
[----:B------:R-:W-:Y:S01]  /*1ce0*/  @!PT LDS RZ, [RZ] ;  /* 0x00000000fffff984 */ /* 0x000fe20000000800 */
[----:B------:R-:W-:Y:S01]  /*1cf0*/  @!PT LDS RZ, [RZ] ;  /* 0x00000000fffff984 */ /* 0x000fe20000000800 */
[----:B------:R-:W-:Y:S01]  /*1d00*/  @!PT LDS RZ, [RZ] ;  /* 0x00000000fffff984 */ /* 0x000fe20000000800 */
[----:B------:R-:W-:Y:S01]  /*1d10*/  @!PT LDS RZ, [RZ] ;  /* 0x00000000fffff984 */ /* 0x000fe20000000800 */
[----:B------:R1:W-:Y:S06]  /*1d20*/  MEMBAR.ALL.CTA ;  /* 0x0000000000007992 */ /* 0x0003ec0000008000 */
[----:B-1----:R-:W1:Y:S01]  /*1d30*/  FENCE.VIEW.ASYNC.S ;  /* 0x00000000000073c6 */ /* 0x002e620000000000 */
[----:B------:R-:W-:-:S04]  /*1d40*/  PRMT R2, RZ, 0x654, R2 ;  /* 0x00000654ff027816 */ /* 0x000fc80000000002 */
[----:B-1----:R1:W-:Y:S01]  /*1d50*/  SYNCS.ARRIVE.TRANS64.RED.A1T0 RZ, [R2+URZ], RZ ;  /* 0x000000ff02ff79a7 */ /* 0x0023e200081004ff */
[----:B--2---:R-:W-:-:S13]  /*1d60*/  LOP3.LUT P2, RZ, R6, 0x1, RZ, 0xc0, !PT ;  /* 0x0000000106ff7812 */ /* 0x004fda000784c0ff */
[----:B------:R-:W-:Y:S01]  /*1d70*/  @P2 SHF.R.U32.HI R3, RZ, 0x10, R5 ;  /* 0x00000010ff032819 */ /* 0x000fe20000011605 */
[----:B------:R-:W-:Y:S01]  /*1d80*/  VOTEU.ANY UP0, P2 ;  /* 0x0000000000ff7886 */ /* 0x000fe20001000100 */
[----:B------:R-:W-:Y:S02]  /*1d90*/  @P2 MOV R11, R4 ;  /* 0x00000004000b2202 */ /* 0x000fe40000000f00 */
[----:B------:R-:W-:Y:S02]  /*1da0*/  @P2 R2UR.BROADCAST UR8, R3 ;  /* 0x00000000030822ca */ /* 0x000fe400008e0000 */
[----:B------:R-:W-:-:S11]  /*1db0*/  @P2 LOP3.LUT R8, R5, 0xffff, RZ, 0xc0, !PT ;  /* 0x0000ffff05082812 */ /* 0x000fd600078ec0ff */
[----:B------:R-:W-:Y:S01]  /*1dc0*/  @UP0 UMOV UR36, UR8 ;  /* 0x0000000800240c82 */ /* 0x000fe20008000000 */
[----:B-1----:R-:W-:Y:S05]  /*1dd0*/  @!P0 BRA `(.L_x_33) ;  /* 0x0000000000b88947 */ /* 0x002fea0003800000 */
[----:B------:R-:W4:Y:S01]  /*1de0*/  LDC.64 R4, c[0x0][0xb18] ;  /* 0x0002c600ff047b82 */ /* 0x000f220000000a00 */
[----:B------:R-:W-:-:S07]  /*1df0*/  ISETP.NE.AND P3, PT, R72, 0x1, PT ;  /* 0x000000014800780c */ /* 0x000fce0003f65270 */
[----:B------:R-:W1:Y:S08]  /*1e00*/  LDC.64 R6, c[0x0][0xb10] ;  /* 0x0002c400ff067b82 */ /* 0x000e700000000a00 */
[----:B------:R-:W2:Y:S08]  /*1e10*/  LDC R16, c[0x0][0xb20] ;  /* 0x0002c800ff107b82 */ /* 0x000eb00000000800 */
[----:B------:R-:W3:Y:S01]  /*1e20*/  LDC R18, c[0x0][0xb0c] ;  /* 0x0002c300ff127b82 */ /* 0x000ee20000000800 */
[----:B----4-:R-:W-:Y:S01]  /*1e30*/  IMAD.HI.U32 R17, R0, R5, RZ ;  /* 0x0000000500117227 */ /* 0x010fe200078e00ff */
[----:B------:R-:W-:-:S03]  /*1e40*/  ISETP.NE.AND P0, PT, R4, 0x1, PT ;  /* 0x000000010400780c */ /* 0x000fc60003f05270 */
[----:B------:R-:W-:-:S03]  /*1e50*/  IMAD.HI.U32 R5, R8, R5, RZ ;  /* 0x0000000508057227 */ /* 0x000fc600078e00ff */
[----:B------:R-:W4:Y:S01]  /*1e60*/  LDC.64 R2, c[0x0][0xb28] ;  /* 0x0002ca00ff027b82 */ /* 0x000f220000000a00 */
[----:B-1----:R-:W-:-:S04]  /*1e70*/  IMAD.HI.U32 R20, R9, R6, RZ ;  /* 0x0000000609147227 */ /* 0x002fc800078e00ff */
[----:B------:R-:W-:Y:S01]  /*1e80*/  IMAD.HI.U32 R22, R11, R6, RZ ;  /* 0x000000060b167227 */ /* 0x000fe200078e00ff */
[----:B------:R-:W-:Y:S02]  /*1e90*/  SHF.R.U32.HI R20, RZ, R7, R20 ;  /* 0x00000007ff147219 */ /* 0x000fe40000011614 */
[-C--:B--2---:R-:W-:Y:S02]  /*1ea0*/  SHF.R.U32.HI R17, RZ, R16.reuse, R17 ;  /* 0x00000010ff117219 */ /* 0x084fe40000011611 */
[----:B------:R-:W-:Y:S02]  /*1eb0*/  SHF.R.U32.HI R5, RZ, R16, R5 ;  /* 0x00000010ff057219 */ /* 0x000fe40000011605 */
[----:B------:R-:W-:Y:S02]  /*1ec0*/  SEL R17, R0, R17, !P0 ;  /* 0x0000001100117207 */ /* 0x000fe40004000000 */
[----:B------:R-:W-:Y:S02]  /*1ed0*/  SHF.R.U32.HI R22, RZ, R7, R22 ;  /* 0x00000007ff167219 */ /* 0x000fe40000011616 */
[----:B---3--:R-:W-:-:S02]  /*1ee0*/  ISETP.NE.AND P1, PT, R18, 0x1, PT ;  /* 0x000000011200780c */ /* 0x008fc40003f25270 */
[----:B------:R-:W-:Y:S02]  /*1ef0*/  SEL R5, R8, R5, !P0 ;  /* 0x0000000508057207 */ /* 0x000fe40004000000 */
[----:B------:R-:W-:Y:S02]  /*1f00*/  SEL R19, R9, R20, !P1 ;  /* 0x0000001409137207 */ /* 0x000fe40004800000 */
[----:B------:R-:W-:Y:S01]  /*1f10*/  SEL R7, R11, R22, !P1 ;  /* 0x000000160b077207 */ /* 0x000fe20004800000 */
[----:B----4-:R-:W-:-:S04]  /*1f20*/  IMAD.HI.U32 R20, R17, R2, RZ ;  /* 0x0000000211147227 */ /* 0x010fc800078e00ff */
[----:B------:R-:W-:Y:S01]  /*1f30*/  IMAD.HI.U32 R6, R19, R2, RZ ;  /* 0x0000000213067227 */ /* 0x000fe200078e00ff */
[----:B------:R-:W-:-:S04]  /*1f40*/  @P3 SHF.R.U32.HI R17, RZ, R3, R20 ;  /* 0x00000003ff113219 */ /* 0x000fc80000011614 */
[----:B------:R-:W-:Y:S01]  /*1f50*/  @P3 SHF.R.U32.HI R19, RZ, R3, R6 ;  /* 0x00000003ff133219 */ /* 0x000fe20000011606 */
[----:B------:R-:W-:-:S04]  /*1f60*/  IMAD R17, R72, R17, RZ ;  /* 0x0000001148117224 */ /* 0x000fc800078e02ff */
[----:B------:R-:W-:Y:S01]  /*1f70*/  IMAD R6, R72, R19, RZ ;  /* 0x0000001348067224 */ /* 0x000fe200078e02ff */
[C---:B------:R-:W-:Y:S02]  /*1f80*/  ISETP.GE.AND P0, PT, R5.reuse, R17, PT ;  /* 0x000000110500720c */ /* 0x040fe40003f06270 */
[----:B------:R-:W-:Y:S02]  /*1f90*/  IADD3 R17, PT, PT, -R5, RZ, RZ ;  /* 0x000000ff05117210 */ /* 0x000fe40007ffe1ff */
[----:B------:R-:W-:Y:S01]  /*1fa0*/  ISETP.GE.OR P0, PT, R7, R6, P0 ;  /* 0x000000060700720c */ /* 0x000fe20000706670 */
[----:B------:R-:W-:-:S04]  /*1fb0*/  IMAD.HI.U32 R6, R5, R2, RZ ;  /* 0x0000000205067227 */ /* 0x000fc800078e00ff */
[----:B------:R-:W-:Y:S01]  /*1fc0*/  IMAD R8, R4, R17, R8 ;  /* 0x0000001104087224 */ /* 0x000fe200078e0208 */
[----:B------:R-:W-:-:S04]  /*1fd0*/  SHF.R.U32.HI R6, RZ, R3, R6 ;  /* 0x00000003ff067219 */ /* 0x000fc80000011606 */
[----:B------:R-:W-:-:S03]  /*1fe0*/  SEL R6, R5, R6, !P3 ;  /* 0x0000000605067207 */ /* 0x000fc60005800000 */
[----:B------:R-:W-:-:S04]  /*1ff0*/  @!P0 IMAD.HI.U32 R16, R7, R2, RZ ;  /* 0x0000000207108227 */ /* 0x000fc800078e00ff */
[----:B------:R-:W-:Y:S01]  /*2000*/  IMAD.MOV R2, RZ, RZ, -R6 ;  /* 0x000000ffff027224 */ /* 0x000fe200078e0a06 */
[----:B------:R-:W-:-:S03]  /*2010*/  @!P0 SHF.R.U32.HI R16, RZ, R3, R16 ;  /* 0x00000003ff108219 */ /* 0x000fc60000011610 */
[----:B------:R-:W-:Y:S01]  /*2020*/  IMAD R2, R72, R2, R5 ;  /* 0x0000000248027224 */ /* 0x000fe200078e0205 */
[----:B------:R-:W-:-:S05]  /*2030*/  @!P0 SEL R3, R7, R16, !P3 ;  /* 0x0000001007038207 */ /* 0x000fca0005800000 */
[--C-:B------:R-:W-:Y:S02]  /*2040*/  @!P0 IMAD.IADD R6, R6, 0x1, -R3.reuse ;  /* 0x0000000106068824 */ /* 0x100fe400078e0a03 */
[----:B------:R-:W-:Y:S01]  /*2050*/  @!P0 IMAD R3, R2, R19, R3 ;  /* 0x0000001302038224 */ /* 0x000fe200078e0203 */
[----:B------:R-:W-:Y:S01]  /*2060*/  IADD3 R2, PT, PT, -R7, RZ, RZ ;  /* 0x000000ff07027210 */ /* 0x000fe20007ffe1ff */
[----:B------:R-:W-:Y:S02]  /*2070*/  @!P0 IMAD R5, R72, R6, R7 ;  /* 0x0000000648058224 */ /* 0x000fe400078e0207 */
[----:B------:R-:W-:Y:S02]  /*2080*/  @!P0 IMAD.MOV.U32 R7, RZ, RZ, R3 ;  /* 0x000000ffff078224 */ /* 0x000fe400078e0003 */
[----:B------:R-:W-:Y:S02]  /*2090*/  IMAD R2, R18, R2, R11 ;  /* 0x0000000212027224 */ /* 0x000fe400078e020b */
[----:B------:R-:W-:-:S02]  /*20a0*/  IMAD R8, R5, R4, R8 ;  /* 0x0000000405087224 */ /* 0x000fc400078e0208 */
[----:B------:R-:W-:Y:S02]  /*20b0*/  IMAD R11, R7, R18, R2 ;  /* 0x00000012070b7224 */ /* 0x000fe400078e0202 */
.L_x_33:
[----:B------:R-:W1:Y:S02]  /*20c0*/  LDCU UR8, c[0x0][0xb30] ;  /* 0x00016600ff0877ac */ /* 0x000e640008000800 */
[----:B-1----:R-:W-:-:S09]  /*20d0*/  UISETP.NE.AND UP0, UPT, UR8, 0x1, UPT ;  /* 0x000000010800788c */ /* 0x002fd2000bf05270 */
[----:B------:R-:W-:Y:S05]  /*20e0*/  BRA.U UP0, `(.L_x_34) ;  /* 0x0000000100407547 */ /* 0x000fea000b800000 */
[----:B------:R-:W1:Y:S08]  /*20f0*/  LDC.64 R4, c[0x0][0xb10] ;  /* 0x0002c400ff047b82 */ /* 0x000e700000000a00 */
[----:B------:R-:W2:Y:S08]  /*2100*/  LDC.64 R2, c[0x0][0xb18] ;  /* 0x0002c600ff027b82 */ /* 0x000eb00000000a00 */
[----:B------:R-:W3:Y:S08]  /*2110*/  LDC R6, c[0x0][0xb20] ;  /* 0x0002c800ff067b82 */ /* 0x000ef00000000800 */
[----:B------:R-:W4:Y:S01]  /*2120*/  LDC R16, c[0x0][0xb0c] ;  /* 0x0002c300ff107b82 */ /* 0x000f220000000800 */
[----:B-1----:R-:W-:-:S05]  /*2130*/  IMAD.HI.U32 R4, R11, R4, RZ ;  /* 0x000000040b047227 */ /* 0x002fca00078e00ff */
[----:B------:R-:W-:Y:S01]  /*2140*/  SHF.R.U32.HI R4, RZ, R5, R4 ;  /* 0x00000005ff047219 */ /* 0x000fe20000011604 */
[----:B--2---:R-:W-:Y:S01]  /*2150*/  IMAD.HI.U32 R3, R8, R3, RZ ;  /* 0x0000000308037227 */ /* 0x004fe200078e00ff */
[----:B------:R-:W-:-:S04]  /*2160*/  ISETP.NE.AND P0, PT, R2, 0x1, PT ;  /* 0x000000010200780c */ /* 0x000fc80003f05270 */
[----:B---3--:R-:W-:-:S04]  /*2170*/  SHF.R.U32.HI R3, RZ, R6, R3 ;  /* 0x00000006ff037219 */ /* 0x008fc80000011603 */
[----:B------:R-:W-:Y:S02]  /*2180*/  SEL R3, R8, R3, !P0 ;  /* 0x0000000308037207 */ /* 0x000fe40004000000 */
[----:B----4-:R-:W-:-:S04]  /*2190*/  ISETP.NE.AND P1, PT, R16, 0x1, PT ;  /* 0x000000011000780c */ /* 0x010fc80003f25270 */
[----:B------:R-:W-:-:S05]  /*21a0*/  SEL R4, R11, R4, !P1 ;  /* 0x000000040b047207 */ /* 0x000fca0004800000 */
[----:B------:R-:W-:Y:S02]  /*21b0*/  IMAD.IADD R5, R3, 0x1, -R4 ;  /* 0x0000000103057824 */ /* 0x000fe400078e0a04 */
[----:B------:R-:W-:Y:S02]  /*21c0*/  IMAD.IADD R3, R4, 0x1, -R3 ;  /* 0x0000000104037824 */ /* 0x000fe400078e0a03 */
[----:B------:R-:W-:Y:S02]  /*21d0*/  IMAD R11, R5, R16, R11 ;  /* 0x00000010050b7224 */ /* 0x000fe400078e020b */
[----:B------:R-:W-:-:S07]  /*21e0*/  IMAD R8, R3, R2, R8 ;  /* 0x0000000203087224 */ /* 0x000fce00078e0208 */
.L_x_34:
[----:B------:R-:W-:Y:S01]  /*21f0*/  VIADD R14, R14, 0x1 ;  /* 0x000000010e0e7836 */ /* 0x000fe20000000000 */
[----:B------:R-:W-:Y:S01]  /*2200*/  PLOP3.LUT P1, PT, PT, PT, PT, 0x80, 0x8 ;  /* 0x000000000008781c */ /* 0x000fe20003f2f070 */
[----:B------:R-:W-:Y:S02]  /*2210*/  IMAD.IADD R165, R11, 0x1, R154 ;  /* 0x000000010ba57824 */ /* 0x000fe400078e029a */
[----:B------:R-:W-:Y:S01]  /*2220*/  IMAD.IADD R155, R8, 0x1, R143 ;  /* 0x00000001089b7824 */ /* 0x000fe200078e028f */
[----:B------:R-:W-:-:S04]  /*2230*/  ISETP.NE.AND P0, PT, R14, 0x2, PT ;  /* 0x000000020e00780c */ /* 0x000fc80003f05270 */
[----:B------:R-:W-:Y:S02]  /*2240*/  SEL R2, RZ, 0x1, P0 ;  /* 0x00000001ff027807 */ /* 0x000fe40000000000 */
[----:B------:R-:W-:Y:S02]  /*2250*/  SEL R14, R14, RZ, P0 ;  /* 0x000000ff0e0e7207 */ /* 0x000fe40000000000 */
[----:B------:R-:W-:Y:S01]  /*2260*/  LOP3.LUT R13, R13, R2, RZ, 0x3c, !PT ;  /* 0x000000020d0d7212 */ /* 0x000fe200078e3cff */
[----:B------:R-:W-:Y:S06]  /*2270*/  @P2 BRA `(.L_x_35) ;  /* 0xfffffff000982947 */ /* 0x000fec000383ffff */
[----:B------:R-:W-:Y:S01]  /*2280*/  UIADD3 UR4, UPT, UPT, UR4, 0x20, URZ ;  /* 0x0000002004047890 */ /* 0x000fe2000fffe0ff */
[----:B------:R-:W-:-:S03]  /*2290*/  SHF.L.U32 R3, R15, 0x1f, RZ ;  /* 0x0000001f0f037819 */ /* 0x000fc600000006ff */
[----:B------:R-:W-:-:S09]  /*22a0*/  ULEA UR5, UR6, UR4, 0x3 ;  /* 0x0000000406057291 */ /* 0x000fd2000f8e18ff */
[----:B------:R-:W1:Y:S02]  /*22b0*/  SYNCS.PHASECHK.TRANS64.TRYWAIT P0, [UR5], R3 ;  /* 0x00000003ff0075a7 */ /* 0x000e640008001105 */
[----:B-1----:R-:W-:Y:S05]  /*22c0*/  @!P0 BRA `(.L_x_36) ;  /* 0x0000004400bc8947 */ /* 0x002fea0003800000 */
.L_x_100:
[----:B------:R-:W-:-:S04]  /*22d0*/  UIADD3 UR6, UPT, UPT, UR6, 0x1, URZ ;  /* 0x0000000106067890 */ /* 0x000fc8000fffe0ff */
[----:B------:R-:W-:-:S04]  /*22e0*/  UISETP.NE.AND UP0, UPT, UR6, 0x4, UPT ;  /* 0x000000040600788c */ /* 0x000fc8000bf05270 */
[----:B------:R-:W-:Y:S02]  /*22f0*/  USEL UR7, URZ, 0x1, UP0 ;  /* 0x00000001ff077887 */ /* 0x000fe40008000000 */
[----:B------:R-:W-:-:S04]  /*2300*/  USEL UR6, UR6, URZ, UP0 ;  /* 0x000000ff06067287 */ /* 0x000fc80008000000 */
[----:B------:R-:W-:Y:S01]  /*2310*/  ULEA UR5, UR6, UR4, 0x3 ;  /* 0x0000000406057291 */ /* 0x000fe2000f8e18ff */
[----:B------:R-:W-:-:S04]  /*2320*/  LOP3.LUT R2, R15, UR7, RZ, 0x3c, !PT ;  /* 0x000000070f027c12 */ /* 0x000fc8000f8e3cff */
[----:B-1----:R-:W-:-:S04]  /*2330*/  SHF.L.U32 R3, R2, 0x1f, RZ ;  /* 0x0000001f02037819 */ /* 0x002fc800000006ff */
[----:B------:R-:W1:Y:S02]  /*2340*/  SYNCS.PHASECHK.TRANS64.TRYWAIT P0, [UR5], R3 ;  /* 0x00000003ff0075a7 */ /* 0x000e640008001105 */
[----:B-1----:R-:W-:Y:S05]  /*2350*/  @!P0 BRA `(.L_x_37) ;  /* 0x0000004400b08947 */ /* 0x002fea0003800000 */
.L_x_102:
        /* <DEDUP_REMOVED lines=9> */
.L_x_104:
[----:B------:R-:W-:-:S04]  /*23f0*/  UIADD3 UR6, UPT, UPT, UR6, 0x1, URZ ;  /* 0x0000000106067890 */ /* 0x000fc8000fffe0ff */
[----:B------:R-:W-:-:S04]  /*2400*/  UISETP.NE.AND UP0, UPT, UR6, 0x4, UPT ;  /* 0x000000040600788c */ /* 0x000fc8000bf05270 */
[----:B------:R-:W-:Y:S02]  /*2410*/  USEL UR5, URZ, 0x1, UP0 ;  /* 0x00000001ff057887 */ /* 0x000fe40008000000 */
[----:B------:R-:W-:-:S04]  /*2420*/  USEL UR6, UR6, URZ, UP0 ;  /* 0x000000ff06067287 */ /* 0x000fc80008000000 */
[----:B------:R-:W-:Y:S01]  /*2430*/  ULEA UR6, UR6, UR4, 0x3 ;  /* 0x0000000406067291 */ /* 0x000fe2000f8e18ff */
[----:B-1----:R-:W-:-:S04]  /*2440*/  LOP3.LUT R3, R2, UR5, RZ, 0x3c, !PT ;  /* 0x0000000502037c12 */ /* 0x002fc8000f8e3cff */
[----:B------:R-:W-:Y:S01]  /*2450*/  SHF.L.U32 R3, R3, 0x1f, RZ ;  /* 0x0000001f03037819 */ /* 0x000fe200000006ff */
[----:B----4-:R-:W-:-:S07]  /*2460*/  IMAD.U32 R0, RZ, RZ, UR6 ;  /* 0x00000006ff007e24 */ /* 0x010fce000f8e00ff */
.L_x_39:
[----:B-1----:R1:W2:Y:S02]  /*2470*/  SYNCS.PHASECHK.TRANS64.TRYWAIT P0, [R0+URZ], R3 ;  /* 0x00000003000075a7 */ /* 0x0022a400080011ff */
[----:B--2---:R-:W-:Y:S05]  /*2480*/  @!P0 NANOSLEEP.SYNCS 0x989680 ;  /* 0x009896800000895d */ /* 0x004fea0003900000 */
[----:B------:R-:W2:Y:S02]  /*2490*/  @!P0 SYNCS.PHASECHK.TRANS64 P0, [R0+URZ], R3 ;  /* 0x00000003000085a7 */ /* 0x000ea400080010ff */
[----:B--2---:R-:W-:Y:S05]  /*24a0*/  @P0 EXIT ;  /* 0x000000000000094d */ /* 0x004fea0003800000 */
[----:B------:R-:W-:Y:S05]  /*24b0*/  BRA `(.L_x_39) ;  /* 0xfffffffc00ec7947 */ /* 0x000fea000383ffff */
.L_x_17:
[----:B------:R-:W-:-:S04]  /*24c0*/  UISETP.NE.AND UP1, UPT, UR37, URZ, UPT ;  /* 0x000000ff2500728c */ /* 0x000fc8000bf25270 */
[----:B------:R-:W-:-:S09]  /*24d0*/  UISETP.NE.OR UP1, UPT, UR8, 0x1, UP1 ;  /* 0x000000010800788c */ /* 0x000fd20008f25670 */
[----:B------:R-:W-:Y:S05]  /*24e0*/  BRA.U UP1, `(.L_x_40) ;  /* 0x0000000501487547 */ /* 0x000fea000b800000 */
[----:B------:R-:W-:Y:S01]  /*24f0*/  ISETP.NE.AND P2, PT, R2, RZ, PT ;  /* 0x000000ff0200720c */ /* 0x000fe20003f45270 */
[----:B------:R-:W-:Y:S01]  /*2500*/  IMAD.MOV.U32 R12, RZ, RZ, 0x1 ;  /* 0x00000001ff0c7424 */ /* 0x000fe200078e00ff */
[----:B------:R-:W-:Y:S02]  /*2510*/  CS2R R10, SRZ ;  /* 0x00000000000a7805 */ /* 0x000fe4000001ff00 */
[----:B------:R-:W-:Y:S01]  /*2520*/  CS2R R8, SRZ ;  /* 0x0000000000087805 */ /* 0x000fe2000001ff00 */
[----:B------:R-:W-:Y:S01]  /*2530*/  UMOV UR4, 0x400 ;  /* 0x0000040000047882 */ /* 0x000fe20000000000 */
[----:B------:R-:W-:Y:S01]  /*2540*/  UMOV UR6, URZ ;  /* 0x000000ff00067c82 */ /* 0x000fe20008000000 */
[----:B------:R-:W-:-:S12]  /*2550*/  ULEA UR37, UR37, UR4, 0x18 ;  /* 0x0000000425257291 */ /* 0x000fd8000f8ec0ff */
.L_x_44:
[----:B------:R-:W-:Y:S02]  /*2560*/  LEA R0, R8, UR37, 0x3 ;  /* 0x0000002508007c11 */ /* 0x000fe4000f8e18ff */
[----:B------:R-:W-:-:S03]  /*2570*/  SHF.L.U32 R5, R9, 0x1f, RZ ;  /* 0x0000001f09057819 */ /* 0x000fc600000006ff */
[----:B------:R-:W-:Y:S01]  /*2580*/  VIADD R4, R0, 0xd0 ;  /* 0x000000d000047836 */ /* 0x000fe20000000000 */
[----:B------:R-:W1:Y:S02]  /*2590*/  SYNCS.PHASECHK.TRANS64.TRYWAIT P0, [R0+URZ+0xc0], R5 ;  /* 0x0000c005000075a7 */ /* 0x000e6400080011ff */
[----:B-1----:R-:W-:Y:S05]  /*25a0*/  @!P0 BRA `(.L_x_41) ;  /* 0x00000044004c8947 */ /* 0x002fea0003800000 */
.L_x_105:
[----:B------:R-:W-:Y:S01]  /*25b0*/  ULEA UR5, UR6, UR37, 0x3 ;  /* 0x0000002506057291 */ /* 0x000fe2000f8e18ff */
[----:B------:R-:W-:Y:S02]  /*25c0*/  PRMT R4, RZ, 0x654, R4 ;  /* 0x00000654ff047816 */ /* 0x000fe40000000004 */
[----:B-1----:R-:W-:Y:S01]  /*25d0*/  SHF.L.U32 R5, R12, 0x1f, RZ ;  /* 0x0000001f0c057819 */ /* 0x002fe200000006ff */
[----:B------:R-:W-:Y:S01]  /*25e0*/  UIADD3 UR4, UPT, UPT, UR5, 0x60, URZ ;  /* 0x0000006005047890 */ /* 0x000fe2000fffe0ff */
[----:B------:R1:W-:Y:S05]  /*25f0*/  SYNCS.ARRIVE.TRANS64.RED.A1T0 RZ, [R4+URZ], RZ ;  /* 0x000000ff04ff79a7 */ /* 0x0003ea00081004ff */
[----:B------:R-:W-:Y:S01]  /*2600*/  IMAD.U32 R7, RZ, RZ, UR4 ;  /* 0x00000004ff077e24 */ /* 0x000fe2000f8e00ff */
[----:B------:R-:W2:Y:S04]  /*2610*/  SYNCS.PHASECHK.TRANS64.TRYWAIT P0, [UR5+0x70], R5 ;  /* 0x00007005ff0075a7 */ /* 0x000ea80008001105 */
[----:B------:R-:W-:Y:S01]  /*2620*/  PRMT R6, R2, 0x654, R7 ;  /* 0x0000065402067816 */ /* 0x000fe20000000007 */
[----:B-1----:R-:W-:Y:S01]  /*2630*/  @!P2 IMAD.MOV.U32 R4, RZ, RZ, 0x10 ;  /* 0x00000010ff04a424 */ /* 0x002fe200078e00ff */
[----:B--2---:R-:W-:Y:S06]  /*2640*/  @!P0 BRA `(.L_x_42) ;  /* 0x0000004400388947 */ /* 0x004fec0003800000 */
.L_x_107:
[----:B------:R-:W-:Y:S01]  /*2650*/  ULEA UR4, UR6, UR37, 0x4 ;  /* 0x0000002506047291 */ /* 0x000fe2000f8e20ff */
[----:B------:R-:W-:Y:S01]  /*2660*/  SEL R3, R6, R3, !P2 ;  /* 0x0000000306037207 */ /* 0x000fe20005000000 */
[----:B------:R-:W-:Y:S01]  /*2670*/  UIADD3 UR5, UPT, UPT, UR5, 0x60, URZ ;  /* 0x0000006005057890 */ /* 0x000fe2000fffe0ff */
[----:B-1----:R-:W-:Y:S01]  /*2680*/  LEA R0, R11, UR37, 0x3 ;  /* 0x000000250b007c11 */ /* 0x002fe2000f8e18ff */
[----:B------:R-:W-:Y:S01]  /*2690*/  UIADD3 UR4, UPT, UPT, UR4, 0xf0, URZ ;  /* 0x000000f004047890 */ /* 0x000fe2000fffe0ff */
[----:B------:R-:W-:Y:S01]  /*26a0*/  SHF.L.U32 R5, R10, 0x1f, RZ ;  /* 0x0000001f0a057819 */ /* 0x000fe200000006ff */
[----:B------:R1:W-:Y:S01]  /*26b0*/  @!P2 SYNCS.ARRIVE.TRANS64.RED RZ, [R3+URZ], R4 ;  /* 0x0000000403ffa9a7 */ /* 0x0003e200080004ff */
[----:B------:R-:W-:Y:S01]  /*26c0*/  UIADD3 UR6, UPT, UPT, UR6, 0x1, URZ ;  /* 0x0000000106067890 */ /* 0x000fe2000fffe0ff */
[----:B------:R-:W-:-:S03]  /*26d0*/  VIADD R8, R8, 0x1 ;  /* 0x0000000108087836 */ /* 0x000fc60000000000 */
[----:B------:R-:W-:Y:S02]  /*26e0*/  UISETP.NE.AND UP0, UPT, UR6, 0x2, UPT ;  /* 0x000000020600788c */ /* 0x000fe4000bf05270 */
[----:B------:R-:W-:Y:S06]  /*26f0*/  UGETNEXTWORKID.BROADCAST [UR4], [UR5] ;  /* 0x00000000040073ca */ /* 0x000fec0008000100 */
[----:B------:R-:W-:Y:S01]  /*2700*/  USEL UR4, URZ, 0x1, UP0 ;  /* 0x00000001ff047887 */ /* 0x000fe20008000000 */
[----:B------:R-:W-:Y:S01]  /*2710*/  ISETP.NE.AND P0, PT, R8, 0x2, PT ;  /* 0x000000020800780c */ /* 0x000fe20003f05270 */
[----:B------:R-:W-:Y:S01]  /*2720*/  USEL UR6, UR6, URZ, UP0 ;  /* 0x000000ff06067287 */ /* 0x000fe20008000000 */
[----:B------:R-:W2:Y:S03]  /*2730*/  SYNCS.PHASECHK.TRANS64.TRYWAIT P1, [R0+URZ+0x60], R5 ;  /* 0x00006005000075a7 */ /* 0x000ea600080211ff */
[----:B------:R-:W-:Y:S01]  /*2740*/  LOP3.LUT R12, R12, UR4, RZ, 0x3c, !PT ;  /* 0x000000040c0c7c12 */ /* 0x000fe2000f8e3cff */
[----:B-12---:R-:W-:Y:S07]  /*2750*/  @!P1 BRA `(.L_x_43) ;  /* 0x00000044000c9947 */ /* 0x006fee0003800000 */
.L_x_108:
[C---:B------:R-:W-:Y:S01]  /*2760*/  LEA R4, R11.reuse, UR37, 0x4 ;  /* 0x000000250b047c11 */ /* 0x040fe2000f8e20ff */
[----:B-1----:R-:W-:Y:S01]  /*2770*/  VIADD R0, R0, 0x70 ;  /* 0x0000007000007836 */ /* 0x002fe20000000000 */
[----:B------:R-:W-:Y:S01]  /*2780*/  SEL R8, R8, RZ, P0 ;  /* 0x000000ff08087207 */ /* 0x000fe20000000000 */
[----:B------:R-:W-:-:S03]  /*2790*/  VIADD R11, R11, 0x1 ;  /* 0x000000010b0b7836 */ /* 0x000fc60000000000 */
[----:B------:R-:W1:Y:S01]  /*27a0*/  LDS.128 R4, [R4+0xf0] ;  /* 0x0000f00004047984 */ /* 0x000e620000000c00 */
[----:B------:R-:W-:Y:S02]  /*27b0*/  PRMT R0, RZ, 0x654, R0 ;  /* 0x00000654ff007816 */ /* 0x000fe40000000000 */
[C---:B------:R-:W-:Y:S01]  /*27c0*/  ISETP.NE.AND P1, PT, R11.reuse, 0x2, PT ;  /* 0x000000020b00780c */ /* 0x040fe20003f25270 */
[----:B------:R-:W-:Y:S01]  /*27d0*/  @!PT LDS RZ, [RZ] ;  /* 0x00000000fffff984 */ /* 0x000fe20000000800 */
[----:B------:R-:W-:Y:S01]  /*27e0*/  @!PT LDS RZ, [RZ] ;  /* 0x00000000fffff984 */ /* 0x000fe20000000800 */
[----:B------:R-:W-:Y:S01]  /*27f0*/  @!PT LDS RZ, [RZ] ;  /* 0x00000000fffff984 */ /* 0x000fe20000000800 */
[----:B------:R-:W-:Y:S01]  /*2800*/  @!PT LDS RZ, [RZ] ;  /* 0x00000000fffff984 */ /* 0x000fe20000000800 */
[----:B------:R2:W-:Y:S06]  /*2810*/  MEMBAR.ALL.CTA ;  /* 0x0000000000007992 */ /* 0x0005ec0000008000 */
[----:B--2---:R-:W2:Y:S01]  /*2820*/  FENCE.VIEW.ASYNC.S ;  /* 0x00000000000073c6 */ /* 0x004ea20000000000 */
[----:B------:R-:W-:Y:S01]  /*2830*/  SEL R11, R11, RZ, P1 ;  /* 0x000000ff0b0b7207 */ /* 0x000fe20000800000 */
[----:B--2---:R2:W-:Y:S01]  /*2840*/  SYNCS.ARRIVE.TRANS64.RED.A1T0 RZ, [R0+URZ], RZ ;  /* 0x000000ff00ff79a7 */ /* 0x0045e200081004ff */
[----:B-1----:R-:W-:-:S02]  /*2850*/  LOP3.LUT P3, RZ, R6, 0x1, RZ, 0xc0, !PT ;  /* 0x0000000106ff7812 */ /* 0x002fc4000786c0ff */
[----:B------:R-:W-:-:S04]  /*2860*/  SEL R5, RZ, 0x1, P1 ;  /* 0x00000001ff057807 */ /* 0x000fc80000800000 */
[----:B------:R-:W-:Y:S02]  /*2870*/  LOP3.LUT R10, R10, R5, RZ, 0x3c, !PT ;  /* 0x000000050a0a7212 */ /* 0x000fe400078e3cff */
[----:B--2---:R-:W-:-:S04]  /*2880*/  SEL R0, RZ, 0x1, P0 ;  /* 0x00000001ff007807 */ /* 0x004fc80000000000 */
[----:B------:R-:W-:Y:S01]  /*2890*/  LOP3.LUT R9, R9, R0, RZ, 0x3c, !PT ;  /* 0x0000000009097212 */ /* 0x000fe200078e3cff */
[----:B------:R-:W-:Y:S06]  /*28a0*/  @P3 BRA `(.L_x_44) ;  /* 0xfffffffc002c3947 */ /* 0x000fec000383ffff */
[----:B------:R-:W-:Y:S01]  /*28b0*/  ULEA UR5, UR6, UR37, 0x3 ;  /* 0x0000002506057291 */ /* 0x000fe2000f8e18ff */
[----:B------:R-:W-:-:S08]  /*28c0*/  SHF.L.U32 R3, R12, 0x1f, RZ ;  /* 0x0000001f0c037819 */ /* 0x000fd000000006ff */
[----:B------:R-:W1:Y:S02]  /*28d0*/  SYNCS.PHASECHK.TRANS64 P0, [UR5+0x70], R3 ;  /* 0x00007003ff0075a7 */ /* 0x000e640008001005 */
[----:B-1----:R-:W-:Y:S05]  /*28e0*/  @P0 BRA `(.L_x_45) ;  /* 0x0000000000080947 */ /* 0x002fea0003800000 */
[----:B------:R-:W1:Y:S02]  /*28f0*/  SYNCS.PHASECHK.TRANS64.TRYWAIT P0, [UR5+0x70], R3 ;  /* 0x00007003ff0075a7 */ /* 0x000e640008001105 */
[----:B-1----:R-:W-:Y:S05]  /*2900*/  @!P0 BRA `(.L_x_46) ;  /* 0x0000004000b48947 */ /* 0x002fea0003800000 */
.L_x_45:
[----:B------:R-:W-:-:S04]  /*2910*/  UIADD3 UR4, UPT, UPT, UR6, 0x1, URZ ;  /* 0x0000000106047890 */ /* 0x000fc8000fffe0ff */
[----:B------:R-:W-:-:S04]  /*2920*/  UISETP.NE.AND UP0, UPT, UR4, 0x2, UPT ;  /* 0x000000020400788c */ /* 0x000fc8000bf05270 */
[----:B------:R-:W-:Y:S02]  /*2930*/  USEL UR7, URZ, 0x1, UP0 ;  /* 0x00000001ff077887 */ /* 0x000fe40008000000 */
[----:B------:R-:W-:-:S04]  /*2940*/  USEL UR4, UR4, URZ, UP0 ;  /* 0x000000ff04047287 */ /* 0x000fc80008000000 */
[----:B------:R-:W-:Y:S01]  /*2950*/  ULEA UR4, UR4, UR37, 0x3 ;  /* 0x0000002504047291 */ /* 0x000fe2000f8e18ff */
[----:B-1----:R-:W-:-:S04]  /*2960*/  LOP3.LUT R3, R12, UR7, RZ, 0x3c, !PT ;  /* 0x000000070c037c12 */ /* 0x002fc8000f8e3cff */
[----:B------:R-:W-:-:S04]  /*2970*/  SHF.L.U32 R0, R3, 0x1f, RZ ;  /* 0x0000001f03007819 */ /* 0x000fc800000006ff */
[----:B------:R-:W1:Y:S02]  /*2980*/  SYNCS.PHASECHK.TRANS64 P0, [UR4+0x70], R0 ;  /* 0x00007000ff0075a7 */ /* 0x000e640008001004 */
[----:B-1----:R-:W-:Y:S05]  /*2990*/  @P0 EXIT ;  /* 0x000000000000094d */ /* 0x002fea0003800000 */
[----:B------:R-:W-:Y:S02]  /*29a0*/  SHF.L.U32 R3, R3, 0x1f, RZ ;  /* 0x0000001f03037819 */ /* 0x000fe400000006ff */
[----:B------:R-:W-:-:S07]  /*29b0*/  MOV R0, UR4 ;  /* 0x0000000400007c02 */ /* 0x000fce0008000f00 */
.L_x_47:
[----:B-1----:R1:W2:Y:S02]  /*29c0*/  SYNCS.PHASECHK.TRANS64.TRYWAIT P0, [R0+URZ+0x70], R3 ;  /* 0x00007003000075a7 */ /* 0x0022a400080011ff */
[----:B--2---:R-:W-:Y:S05]  /*29d0*/  @!P0 NANOSLEEP.SYNCS 0x989680 ;  /* 0x009896800000895d */ /* 0x004fea0003900000 */
[----:B------:R-:W2:Y:S02]  /*29e0*/  @!P0 SYNCS.PHASECHK.TRANS64 P0, [R0+URZ+0x70], R3 ;  /* 0x00007003000085a7 */ /* 0x000ea400080010ff */
[----:B--2---:R-:W-:Y:S05]  /*29f0*/  @P0 EXIT ;  /* 0x000000000000094d */ /* 0x004fea0003800000 */
[----:B------:R-:W-:Y:S05]  /*2a00*/  BRA `(.L_x_47) ;  /* 0xfffffffc00ec7947 */ /* 0x000fea000383ffff */
.L_x_40:
[----:B------:R-:W-:-:S09]  /*2a10*/  UISETP.NE.AND UP1, UPT, UR8, URZ, UPT ;  /* 0x000000ff0800728c */ /* 0x000fd2000bf25270 */
[----:B------:R-:W-:Y:S05]  /*2a20*/  BRA.U UP1, `(.L_x_48) ;  /* 0x0000000d017c7547 */ /* 0x000fea000b800000 */
[----:B------:R-:W-:Y:S01]  /*2a30*/  UMOV UR4, 0x40 ;  /* 0x0000004000047882 */ /* 0x000fe20000000000 */
[----:B------:R-:W-:Y:S01]  /*2a40*/  NOP ;  /* 0x0000000000007918 */ /* 0x000fe20000000000 */
[----:B------:R-:W-:Y:S01]  /*2a50*/  ULEA UR4, UR37, UR4, 0x18 ;  /* 0x0000000425047291 */ /* 0x000fe2000f8ec0ff */
[----:B------:R-:W-:Y:S02]  /*2a60*/  UMOV UR5, 0x400 ;  /* 0x0000040000057882 */ /* 0x000fe40000000000 */
[----:B------:R-:W-:-:S06]  /*2a70*/  ULEA UR37, UR37, UR5, 0x18 ;  /* 0x0000000525257291 */ /* 0x000fcc000f8ec0ff */
[----:B------:R-:W1:Y:S02]  /*2a80*/  LDS.U8 R0, [UR4+0x1c] ;  /* 0x00001c04ff007984 */ /* 0x000e640008000000 */
[----:B-1----:R-:W-:-:S13]  /*2a90*/  ISETP.NE.AND P0, PT, R0, RZ, PT ;  /* 0x000000ff0000720c */ /* 0x002fda0003f05270 */
[----:B------:R-:W-:Y:S05]  /*2aa0*/  @P0 BRA `(.L_x_49) ;  /* 0x0000000000580947 */ /* 0x000fea0003800000 */
[----:B------:R-:W-:-:S13]  /*2ab0*/  ELECT P0, URZ, PT ;  /* 0x0000000000ff782f */ /* 0x000fda0003800000 */
[----:B------:R-:W-:Y:S05]  /*2ac0*/  @!P0 BRA `(.L_x_50) ;  /* 0x0000000000608947 */ /* 0x000fea0003800000 */
[----:B------:R-:W-:Y:S01]  /*2ad0*/  UMOV UR5, 0x10 ;  /* 0x0000001000057882 */ /* 0x000fe20000000000 */
[----:B------:R-:W-:Y:S01]  /*2ae0*/  HFMA2 R0, -RZ, RZ, 0, 5.9604644775390625e-08 ;  /* 0x00000001ff007431 */ /* 0x000fe200000001ff */
[----:B------:R-:W-:-:S03]  /*2af0*/  MOV R2, 0xffff ;  /* 0x0000ffff00027802 */ /* 0x000fc60000000f00 */
[----:B------:R-:W-:Y:S04]  /*2b00*/  DEPBAR.LE SB1, 0x36 ;  /* 0x00009d800000791a */ /* 0x000fe80000000000 */
[----:B------:R-:W1:Y:S02]  /*2b10*/  UTCATOMSWS.FIND_AND_SET.ALIGN UP0, UR5, UR5 ;  /* 0x00000005000575e3 */ /* 0x000e640008000800 */
[----:B-1----:R-:W-:Y:S01]  /*2b20*/  MOV R3, UR5 ;  /* 0x0000000500037c02 */ /* 0x002fe20008000f00 */
[----:B------:R-:W-:Y:S06]  /*2b30*/  BRA.U UP0, `(.L_x_51) ;  /* 0x0000000100187547 */ /* 0x000fec000b800000 */
.L_x_52:
[----:B------:R-:W-:Y:S05]  /*2b40*/  NANOSLEEP 0x64 ;  /* 0x000000640000795d */ /* 0x000fea0003800000 */
[----:B------:R-:W-:-:S05]  /*2b50*/  UMOV UR5, 0x10 ;  /* 0x0000001000057882 */ /* 0x000fca0000000000 */
[----:B------:R-:W-:Y:S04]  /*2b60*/  DEPBAR.LE SB1, 0x36 ;  /* 0x00009d800000791a */ /* 0x000fe80000000000 */
[----:B------:R-:W1:Y:S02]  /*2b70*/  UTCATOMSWS.FIND_AND_SET.ALIGN UP0, UR5, UR5 ;  /* 0x00000005000575e3 */ /* 0x000e640008000800 */
[----:B-1----:R-:W-:Y:S01]  /*2b80*/  MOV R3, UR5 ;  /* 0x0000000500037c02 */ /* 0x002fe20008000f00 */
[----:B------:R-:W-:Y:S05]  /*2b90*/  BRA.U !UP0, `(.L_x_52) ;  /* 0xfffffffd08e87547 */ /* 0x000fea000b83ffff */
.L_x_51:
[-C--:B------:R-:W-:Y:S02]  /*2ba0*/  SHF.L.U32 R2, R2, R3.reuse, RZ ;  /* 0x0000000302027219 */ /* 0x080fe400000006ff */
[----:B------:R-:W-:Y:S01]  /*2bb0*/  SHF.L.U32 R0, R0, R3, RZ ;  /* 0x0000000300007219 */ /* 0x000fe200000006ff */
[----:B------:R-:W-:Y:S02]  /*2bc0*/  IMAD.SHL.U32 R3, R3, 0x20, RZ ;  /* 0x0000002003037824 */ /* 0x000fe400078e00ff */
[----:B------:R1:W-:Y:S04]  /*2bd0*/  ATOMS.OR RZ, [UR4+0x14], R2 ;  /* 0x00001402ffff798c */ /* 0x0003e8000b000004 */
[----:B------:R1:W-:Y:S04]  /*2be0*/  ATOMS.OR RZ, [UR4+0x18], R0 ;  /* 0x00001800ffff798c */ /* 0x0003e8000b000004 */
[----:B------:R1:W-:Y:S01]  /*2bf0*/  STS [UR37+0x110], R3 ;  /* 0x00011003ff007988 */ /* 0x0003e20008000825 */
[----:B------:R-:W-:Y:S05]  /*2c00*/  BRA `(.L_x_50) ;  /* 0x0000000000107947 */ /* 0x000fea0003800000 */
.L_x_49:
[----:B------:R-:W-:Y:S02]  /*2c10*/  MOV R0, 0xffffffff ;  /* 0xffffffff00007802 */ /* 0x000fe40000000f00 */
[----:B------:R-:W-:-:S03]  /*2c20*/  MOV R2, 0x2c50 ;  /* 0x00002c5000027802 */ /* 0x000fc60000000f00 */
[----:B------:R1:W-:Y:S04]  /*2c30*/  STS [UR37+0x110], R0 ;  /* 0x00011000ff007988 */ /* 0x0003e80008000825 */
[----:B-1-3-5:R-:W-:Y:S05]  /*2c40*/  CALL.REL.NOINC `($__internal_1_$__cuda_sm10x_tcgen05_guardrail_trap_phase_invalid_during_alloc) ;  /* 0x0000004400307944 */ /* 0x02afea0003c00000 */
.L_x_50:
[----:B------:R-:W-:Y:S05]  /*2c50*/  WARPSYNC.ALL ;  /* 0x0000000000007948 */ /* 0x000fea0003800000 */
[----:B------:R-:W2:Y:S01]  /*2c60*/  S2UR UR6, SR_CgaCtaId ;  /* 0x00000000000679c3 */ /* 0x000ea20000008800 */
[----:B------:R-:W-:Y:S01]  /*2c70*/  UMOV UR4, 0x400 ;  /* 0x0000040000047882 */ /* 0x000fe20000000000 */
[----:B------:R-:W-:-:S06]  /*2c80*/  NOP ;  /* 0x0000000000007918 */ /* 0x000fcc0000000000 */
[----:B------:R-:W-:Y:S06]  /*2c90*/  BAR.ARV 0x6, 0xa0 ;  /* 0x0182800000007b1d */ /* 0x000fec0000002000 */
[----:B------:R-:W4:Y:S01]  /*2ca0*/  LDCU UR7, c[0x0][0x38c] ;  /* 0x00007180ff0777ac */ /* 0x000f220008000800 */
[----:B------:R-:W-:Y:S01]  /*2cb0*/  IMAD.MOV.U32 R11, RZ, RZ, 0x1 ;  /* 0x00000001ff0b7424 */ /* 0x000fe200078e00ff */
[----:B------:R-:W-:Y:S01]  /*2cc0*/  CS2R R8, SRZ ;  /* 0x0000000000087805 */ /* 0x000fe2000001ff00 */
[----:B------:R-:W-:Y:S01]  /*2cd0*/  IMAD.MOV.U32 R10, RZ, RZ, RZ ;  /* 0x000000ffff0a7224 */ /* 0x000fe200078e00ff */
[----:B------:R-:W-:Y:S01]  /*2ce0*/  UMOV UR18, URZ ;  /* 0x000000ff00127c82 */ /* 0x000fe20008000000 */
[----:B------:R-:W-:Y:S01]  /*2cf0*/  UMOV UR17, URZ ;  /* 0x000000ff00117c82 */ /* 0x000fe20008000000 */
[----:B------:R-:W-:Y:S01]  /*2d00*/  UMOV UR22, 0x0 ;  /* 0x0000000000167882 */ /* 0x000fe20000000000 */
[----:B------:R-:W-:Y:S01]  /*2d10*/  UMOV UR23, 0x8100010 ;  /* 0x0810001000177882 */ /* 0x000fe20000000000 */
[----:B------:R-:W-:Y:S01]  /*2d20*/  UMOV UR20, 0x0 ;  /* 0x0000000000147882 */ /* 0x000fe20000000000 */
[----:B------:R-:W-:Y:S01]  /*2d30*/  UMOV UR21, 0x8100010 ;  /* 0x0810001000157882 */ /* 0x000fe20000000000 */
[----:B--2---:R-:W-:Y:S01]  /*2d40*/  ULEA UR6, UR6, UR4, 0x18 ;  /* 0x0000000406067291 */ /* 0x004fe2000f8ec0ff */
[----:B------:R-:W2:Y:S03]  /*2d50*/  LDCU UR4, c[0x0][0x38c] ;  /* 0x00007180ff0477ac */ /* 0x000ea60008000800 */
[----:B------:R-:W-:-:S02]  /*2d60*/  UIADD3 UR11, UPT, UPT, UR6, 0x4400, URZ ;  /* 0x00004400060b7890 */ /* 0x000fc4000fffe0ff */
[----:B----4-:R-:W-:-:S03]  /*2d70*/  UIADD3 UR7, UPT, UPT, UR7, 0x3f, URZ ;  /* 0x0000003f07077890 */ /* 0x010fc6000fffe0ff */
[----:B-1----:R-:W1:Y:S01]  /*2d80*/  LDS R0, [UR6+0x110] ;  /* 0x00011006ff007984 */ /* 0x002e620008000800 */
[----:B------:R-:W-:Y:S02]  /*2d90*/  UIADD3 UR12, UPT, UPT, UR6, 0xc400, URZ ;  /* 0x0000c400060c7890 */ /* 0x000fe4000fffe0ff */
[----:B------:R-:W-:Y:S02]  /*2da0*/  USHF.R.S32.HI UR5, URZ, 0x1f, UR7 ;  /* 0x0000001fff057899 */ /* 0x000fe40008011407 */
[----:B------:R-:W-:Y:S02]  /*2db0*/  USHF.R.U32.HI UR11, URZ, 0x4, UR11 ;  /* 0x00000004ff0b7899 */ /* 0x000fe4000801160b */
[----:B------:R-:W-:Y:S02]  /*2dc0*/  ULEA.HI UR5, UR5, UR7, URZ, 0x6 ;  /* 0x0000000705057291 */ /* 0x000fe4000f8f30ff */
[----:B------:R-:W-:Y:S02]  /*2dd0*/  USHF.R.U32.HI UR12, URZ, 0x4, UR12 ;  /* 0x00000004ff0c7899 */ /* 0x000fe4000801160c */
[----:B------:R-:W-:-:S02]  /*2de0*/  USHF.R.S32.HI UR5, URZ, 0x6, UR5 ;  /* 0x00000006ff057899 */ /* 0x000fc40008011405 */
[----:B------:R-:W-:Y:S02]  /*2df0*/  ULOP3.LUT UR11, UR11, 0x3fff, URZ, 0xc0, !UPT ;  /* 0x00003fff0b0b7892 */ /* 0x000fe4000f8ec0ff */
[----:B------:R-:W-:Y:S02]  /*2e00*/  UISETP.LT.AND UP0, UPT, UR5, 0x1, UPT ;  /* 0x000000010500788c */ /* 0x000fe4000bf01270 */
[----:B------:R-:W-:Y:S02]  /*2e10*/  ULOP3.LUT UR12, UR12, 0x3fff, URZ, 0xc0, !UPT ;  /* 0x00003fff0c0c7892 */ /* 0x000fe4000f8ec0ff */
[----:B------:R-:W-:Y:S02]  /*2e20*/  USEL UR10, UR5, 0x1, !UP0 ;  /* 0x00000001050a7887 */ /* 0x000fe4000c000000 */
[----:B------:R-:W-:Y:S02]  /*2e30*/  ULOP3.LUT UR11, UR11, 0x10000, URZ, 0xfc, !UPT ;  /* 0x000100000b0b7892 */ /* 0x000fe4000f8efcff */
[----:B------:R-:W-:-:S02]  /*2e40*/  ULOP3.LUT UR12, UR12, 0x10000, URZ, 0xfc, !UPT ;  /* 0x000100000c0c7892 */ /* 0x000fc4000f8efcff */
[----:B------:R-:W-:Y:S02]  /*2e50*/  UIADD3 UR10, UPT, UPT, -UR10, URZ, URZ ;  /* 0x000000ff0a0a7290 */ /* 0x000fe4000fffe1ff */
[----:B--2---:R-:W-:Y:S01]  /*2e60*/  UISETP.GE.AND UP3, UPT, UR4, 0x1, UPT ;  /* 0x000000010400788c */ /* 0x004fe2000bf66270 */
[----:B-1----:R-:W-:-:S15]  /*2e70*/  R2UR UR19, R0 ;  /* 0x00000000001372ca */ /* 0x002fde00000e0000 */
.L_x_59:
[----:B------:R-:W-:Y:S02]  /*2e80*/  LEA R0, R10, UR6, 0x3 ;  /* 0x000000060a007c11 */ /* 0x000fe4000f8e18ff */
[----:B------:R-:W-:Y:S02]  /*2e90*/  SHF.L.U32 R5, R9, 0x1f, RZ ;  /* 0x0000001f09057819 */ /* 0x000fe400000006ff */
[----:B------:R-:W-:Y:S01]  /*2ea0*/  PLOP3.LUT P0, PT, PT, PT, UP3, 0x80, 0x8 ;  /* 0x000000000008781c */ /* 0x000fe20003f0f038 */
[----:B------:R-:W-:Y:S01]  /*2eb0*/  VIADD R3, R0, 0x70 ;  /* 0x0000007000037836 */ /* 0x000fe20000000000 */
[----:B-1----:R-:W1:Y:S02]  /*2ec0*/  SYNCS.PHASECHK.TRANS64.TRYWAIT P1, [R0+URZ+0x60], R5 ;  /* 0x00006005000075a7 */ /* 0x002e6400080211ff */
[----:B-1--4-:R-:W-:Y:S09]  /*2ed0*/  @!P1 BRA `(.L_x_53) ;  /* 0x0000003c00589947 */ /* 0x012ff20003800000 */
.L_x_110:
[----:B------:R-:W-:Y:S01]  /*2ee0*/  LEA R4, R10, UR6, 0x4 ;  /* 0x000000060a047c11 */ /* 0x000fe2000f8e20ff */
[----:B------:R-:W-:Y:S01]  /*2ef0*/  @UP3 ULEA UR4, UR17, UR6, 0x3 ;  /* 0x0000000611043291 */ /* 0x000fe2000f8e18ff */
[----:B------:R-:W-:Y:S01]  /*2f00*/  PLOP3.LUT P2, PT, PT, PT, PT, 0x80, 0x8 ;  /* 0x000000000008781c */ /* 0x000fe20003f4f070 */
[----:B------:R-:W-:Y:S01]  /*2f10*/  ULEA UR8, UR18, UR6, 0x3 ;  /* 0x0000000612087291 */ /* 0x000fe2000f8e18ff */
[----:B------:R-:W-:Y:S01]  /*2f20*/  PRMT R3, RZ, 0x654, R3 ;  /* 0x00000654ff037816 */ /* 0x000fe20000000003 */
[----:B------:R-:W-:Y:S01]  /*2f30*/  ULEA UR9, UR18, UR19, 0x6 ;  /* 0x0000001312097291 */ /* 0x000fe2000f8e30ff */
[----:B-1----:R-:W1:Y:S01]  /*2f40*/  LDS.128 R4, [R4+0xf0] ;  /* 0x0000f00004047984 */ /* 0x002e620000000c00 */
[----:B------:R-:W-:Y:S02]  /*2f50*/  @P0 SHF.L.U32 R2, R8, 0x1f, RZ ;  /* 0x0000001f08020819 */ /* 0x000fe400000006ff */
[----:B------:R-:W-:Y:S01]  /*2f60*/  SHF.L.U32 R0, R11, 0x1f, RZ ;  /* 0x0000001f0b007819 */ /* 0x000fe200000006ff */
[----:B------:R-:W-:Y:S01]  /*2f70*/  @!PT LDS RZ, [RZ] ;  /* 0x00000000fffff984 */ /* 0x000fe20000000800 */
[----:B------:R-:W-:Y:S01]  /*2f80*/  @!PT LDS RZ, [RZ] ;  /* 0x00000000fffff984 */ /* 0x000fe20000000800 */
[----:B------:R-:W-:Y:S01]  /*2f90*/  @!PT LDS RZ, [RZ] ;  /* 0x00000000fffff984 */ /* 0x000fe20000000800 */
[----:B------:R-:W-:Y:S01]  /*2fa0*/  @!PT LDS RZ, [RZ] ;  /* 0x00000000fffff984 */ /* 0x000fe20000000800 */
[----:B------:R2:W-:Y:S06]  /*2fb0*/  MEMBAR.ALL.CTA ;  /* 0x0000000000007992 */ /* 0x0005ec0000008000 */
[----:B--2---:R-:W2:Y:S02]  /*2fc0*/  FENCE.VIEW.ASYNC.S ;  /* 0x00000000000073c6 */ /* 0x004ea40000000000 */
[----:B--2---:R2:W-:Y:S01]  /*2fd0*/  SYNCS.ARRIVE.TRANS64.RED.A1T0 RZ, [R3+URZ], RZ ;  /* 0x000000ff03ff79a7 */ /* 0x0045e200081004ff */
[----:B------:R2:W4:Y:S01]  /*2fe0*/  @P0 SYNCS.PHASECHK.TRANS64.TRYWAIT P2, [UR4], R2 ;  /* 0x00000002ff0005a7 */ /* 0x0005220008041104 */
[----:B-1----:R-:W-:Y:S01]  /*2ff0*/  LOP3.LUT P1, RZ, R6, 0x1, RZ, 0xc0, !PT ;  /* 0x0000000106ff7812 */ /* 0x002fe2000782c0ff */
[----:B------:R-:W1:Y:S02]  /*3000*/  SYNCS.PHASECHK.TRANS64.TRYWAIT P0, [UR8+0xa0], R0 ;  /* 0x0000a000ff0075a7 */ /* 0x000e640008001108 */
[----:B-12-4-:R-:W-:Y:S10]  /*3010*/  @!P0 BRA `(.L_x_54) ;  /* 0x0000003c001c8947 */ /* 0x016ff40003800000 */
.L_x_112:
[----:B------:R-:W-:Y:S01]  /*3020*/  IADD3 R10, PT, PT, R10, 0x1, RZ ;  /* 0x000000010a0a7810 */ /* 0x000fe20007ffe0ff */
[----:B------:R-:W-:Y:S06]  /*3030*/  BRA.U !UP3, `(.L_x_55) ;  /* 0x000000010b987547 */ /* 0x000fec000b800000 */
[----:B------:R-:W-:Y:S01]  /*3040*/  UPLOP3.LUT UP4, UPT, UPT, UPT, UPT, 0x40, 0x4 ;  /* 0x000000000004789c */ /* 0x000fe20003f8e870 */
[----:B------:R-:W-:Y:S01]  /*3050*/  UMOV UR16, UR10 ;  /* 0x0000000a00107c82 */ /* 0x000fe20008000000 */
[----:B------:R-:W-:Y:S01]  /*3060*/  UMOV UR15, UR5 ;  /* 0x00000005000f7c82 */ /* 0x000fe20008000000 */
[----:B------:R-:W-:-:S08]  /*3070*/  UMOV UR14, UR17 ;  /* 0x00000011000e7c82 */ /* 0x000fd00008000000 */
.L_x_58:
[----:B------:R-:W-:Y:S02]  /*3080*/  UIADD3 UR16, UPT, UPT, UR16, 0x1, URZ ;  /* 0x0000000110107890 */ /* 0x000fe4000fffe0ff */
[----:B--2---:R-:W-:Y:S02]  /*3090*/  ULEA UR7, UR14, UR6, 0x3 ;  /* 0x000000060e077291 */ /* 0x004fe4000f8e18ff */
[----:B------:R-:W-:Y:S01]  /*30a0*/  UISETP.NE.AND UP0, UPT, UR16, URZ, UPT ;  /* 0x000000ff1000728c */ /* 0x000fe2000bf05270 */
[----:B----4-:R-:W-:Y:S10]  /*30b0*/  @P2 BRA `(.L_x_56) ;  /* 0x00000000000c2947 */ /* 0x010ff40003800000 */
[----:B-1----:R-:W-:Y:S04]  /*30c0*/  SHF.L.U32 R3, R8, 0x1f, RZ ;  /* 0x0000001f08037819 */ /* 0x002fe800000006ff */
[----:B------:R-:W1:Y:S02]  /*30d0*/  SYNCS.PHASECHK.TRANS64.TRYWAIT P0, [UR7], R3 ;  /* 0x00000003ff0075a7 */ /* 0x000e640008001107 */
[----:B-1----:R-:W-:Y:S05]  /*30e0*/  @!P0 BRA `(.L_x_57) ;  /* 0x0000003c00008947 */ /* 0x002fea0003800000 */
.L_x_56:
[----:B------:R-:W-:Y:S01]  /*30f0*/  UISETP.NE.AND UP1, UPT, UR15, 0x1, UPT ;  /* 0x000000010f00788c */ /* 0x000fe2000bf25270 */
[----:B------:R-:W-:Y:S01]  /*3100*/  PLOP3.LUT P2, PT, PT, PT, PT, 0x80, 0x8 ;  /* 0x000000000008781c */ /* 0x000fe20003f4f070 */
[----:B------:R-:W-:Y:S02]  /*3110*/  UIADD3 UR17, UPT, UPT, UR14, 0x1, URZ ;  /* 0x000000010e117890 */ /* 0x000fe4000fffe0ff */
[----:B------:R-:W-:Y:S02]  /*3120*/  ULEA UR24, UR14, UR12, 0x8 ;  /* 0x0000000c0e187291 */ /* 0x000fe4000f8e40ff */
[----:B------:R-:W-:Y:S01]  /*3130*/  UISETP.NE.AND UP2, UPT, UR17, 0x4, UPT ;  /* 0x000000041100788c */ /* 0x000fe2000bf45270 */
[----:B------:R-:W-:Y:S01]  /*3140*/  PLOP3.LUT P0, PT, PT, PT, UP1, 0x80, 0x8 ;  /* 0x000000000008781c */ /* 0x000fe20003f0f018 */
[----:B------:R-:W-:Y:S02]  /*3150*/  ULEA UR26, UR14, UR11, 0x9 ;  /* 0x0000000b0e1a7291 */ /* 0x000fe4000f8e48ff */
[----:B------:R-:W-:Y:S02]  /*3160*/  USEL UR13, URZ, 0x1, UP2 ;  /* 0x00000001ff0d7887 */ /* 0x000fe40009000000 */
[----:B------:R-:W-:Y:S02]  /*3170*/  USEL UR17, UR17, URZ, UP2 ;  /* 0x000000ff11117287 */ /* 0x000fe40009000000 */
[----:B------:R-:W-:Y:S02]  /*3180*/  UIADD3 UR30, UPT, UPT, UR24, 0x2, URZ ;  /* 0x00000002181e7890 */ /* 0x000fe4000fffe0ff */
[----:B------:R-:W-:Y:S01]  /*3190*/  @UP1 ULEA UR4, UR17, UR6, 0x3 ;  /* 0x0000000611041291 */ /* 0x000fe2000f8e18ff */
[----:B------:R-:W-:Y:S01]  /*31a0*/  LOP3.LUT R8, R8, UR13, RZ, 0x3c, !PT ;  /* 0x0000000d08087c12 */ /* 0x000fe2000f8e3cff */
[----:B------:R-:W-:Y:S02]  /*31b0*/  UIADD3 UR28, UPT, UPT, UR26, 0x2, URZ ;  /* 0x000000021a1c7890 */ /* 0x000fe4000fffe0ff */
[----:B------:R-:W-:Y:S01]  /*31c0*/  UIADD3 UR7, UPT, UPT, UR7, 0x20, URZ ;  /* 0x0000002007077890 */ /* 0x000fe2000fffe0ff */
[----:B-1----:R-:W-:Y:S01]  /*31d0*/  @P0 SHF.L.U32 R0, R8, 0x1f, RZ ;  /* 0x0000001f08000819 */ /* 0x002fe200000006ff */
[----:B------:R-:W-:Y:S01]  /*31e0*/  UMOV UR25, 0x80004020 ;  /* 0x8000402000197882 */ /* 0x000fe20000000000 */
[----:B------:R-:W-:Y:S01]  /*31f0*/  UMOV UR27, 0x80004020 ;  /* 0x80004020001b7882 */ /* 0x000fe20000000000 */
[----:B------:R-:W-:Y:S01]  /*3200*/  UMOV UR31, 0x80004020 ;  /* 0x80004020001f7882 */ /* 0x000fe20000000000 */
[----:B------:R2:W4:Y:S01]  /*3210*/  @P0 SYNCS.PHASECHK.TRANS64.TRYWAIT P2, [UR4], R0 ;  /* 0x00000000ff0005a7 */ /* 0x0005220008041104 */
[----:B------:R-:W-:Y:S01]  /*3220*/  UIADD3 UR15, UPT, UPT, UR15, -0x1, URZ ;  /* 0xffffffff0f0f7890 */ /* 0x000fe2000fffe0ff */
[----:B------:R2:W-:Y:S01]  /*3230*/  UTCQMMA gdesc[UR26], gdesc[UR24], tmem[UR9], tmem[UR22], idesc[UR23], UP4 ;  /* 0x00ff16181a0075ea */ /* 0x0005e2000a000309 */
[----:B------:R-:W-:Y:S01]  /*3240*/  UPLOP3.LUT UP4, UPT, UPT, UPT, UPT, 0x80, 0x8 ;  /* 0x000000000008789c */ /* 0x000fe20003f8f070 */
[----:B------:R-:W-:Y:S01]  /*3250*/  UMOV UR29, 0x80004020 ;  /* 0x80004020001d7882 */ /* 0x000fe20000000000 */
[----:B------:R-:W-:Y:S01]  /*3260*/  UMOV UR14, UR17 ;  /* 0x00000011000e7c82 */ /* 0x000fe20008000000 */
[----:B------:R2:W-:Y:S01]  /*3270*/  UTCQMMA gdesc[UR28], gdesc[UR30], tmem[UR9], tmem[UR20], idesc[UR21], UPT ;  /* 0x00ff141e1c0075ea */ /* 0x0005e2000b800309 */
[----:B------:R2:W-:Y:S01]  /*3280*/  UTCBAR [UR7], URZ ;  /* 0x000000ff070073e9 */ /* 0x0005e200080000ff */
[----:B------:R-:W-:Y:S06]  /*3290*/  BRA.U UP0, `(.L_x_58) ;  /* 0xfffffffd00787547 */ /* 0x000fec000b83ffff */
.L_x_55:
[----:B------:R-:W-:Y:S01]  /*32a0*/  UIADD3 UR18, UPT, UPT, UR18, 0x1, URZ ;  /* 0x0000000112127890 */ /* 0x000fe2000fffe0ff */
[C---:B------:R-:W-:Y:S01]  /*32b0*/  ISETP.NE.AND P0, PT, R10.reuse, 0x2, PT ;  /* 0x000000020a00780c */ /* 0x040fe20003f05270 */
[----:B------:R-:W-:Y:S02]  /*32c0*/  UIADD3 UR8, UPT, UPT, UR8, 0x80, URZ ;  /* 0x0000008008087890 */ /* 0x000fe4000fffe0ff */
[----:B------:R-:W-:Y:S01]  /*32d0*/  UISETP.NE.AND UP0, UPT, UR18, 0x4, UPT ;  /* 0x000000041200788c */ /* 0x000fe2000bf05270 */
[----:B-12---:R-:W-:Y:S02]  /*32e0*/  SEL R0, RZ, 0x1, P0 ;  /* 0x00000001ff007807 */ /* 0x006fe40000000000 */
[----:B------:R-:W-:Y:S01]  /*32f0*/  SEL R10, R10, RZ, P0 ;  /* 0x000000ff0a0a7207 */ /* 0x000fe20000000000 */
[----:B------:R-:W-:Y:S01]  /*3300*/  USEL UR4, URZ, 0x1, UP0 ;  /* 0x00000001ff047887 */ /* 0x000fe20008000000 */
[----:B------:R-:W-:Y:S01]  /*3310*/  LOP3.LUT R9, R9, R0, RZ, 0x3c, !PT ;  /* 0x0000000009097212 */ /* 0x000fe200078e3cff */
[----:B------:R-:W-:Y:S01]  /*3320*/  USEL UR18, UR18, URZ, UP0 ;  /* 0x000000ff12127287 */ /* 0x000fe20008000000 */
[----:B------:R1:W-:Y:S03]  /*3330*/  UTCBAR [UR8], URZ ;  /* 0x000000ff080073e9 */ /* 0x0003e600080000ff */
[----:B------:R-:W-:Y:S01]  /*3340*/  LOP3.LUT R11, R11, UR4, RZ, 0x3c, !PT ;  /* 0x000000040b0b7c12 */ /* 0x000fe2000f8e3cff */
[----:B------:R-:W-:Y:S07]  /*3350*/  @P1 BRA `(.L_x_59) ;  /* 0xfffffff800c81947 */ /* 0x000fee000383ffff */
[----:B------:R-:W2:Y:S01]  /*3360*/  S2UR UR4, SR_CgaCtaId ;  /* 0x00000000000479c3 */ /* 0x000ea20000008800 */
[----:B------:R-:W-:Y:S01]  /*3370*/  ELECT P0, URZ, PT ;  /* 0x0000000000ff782f */ /* 0x000fe20003800000 */
[----:B------:R-:W-:Y:S01]  /*3380*/  IMAD.MOV.U32 R0, RZ, RZ, 0x1 ;  /* 0x00000001ff007424 */ /* 0x000fe200078e00ff */
[----:B------:R-:W-:Y:S01]  /*3390*/  UIADD3 UR6, UPT, UPT, UR6, 0xa0, URZ ;  /* 0x000000a006067890 */ /* 0x000fe2000fffe0ff */
[----:B------:R-:W-:Y:S01]  /*33a0*/  SHF.L.U32 R3, R11, 0x1f, RZ ;  /* 0x0000001f0b037819 */ /* 0x000fe200000006ff */
[----:B------:R-:W-:-:S03]  /*33b0*/  UMOV UR5, 0x40 ;  /* 0x0000004000057882 */ /* 0x000fc60000000000 */
[----:B------:R-:W-:Y:S01]  /*33c0*/  UVIRTCOUNT.DEALLOC.SMPOOL 0x80 ;  /* 0x000000800000784c */ /* 0x000fe20000000000 */
[----:B--2---:R-:W-:Y:S02]  /*33d0*/  ULEA UR4, UR4, UR5, 0x18 ;  /* 0x0000000504047291 */ /* 0x004fe4000f8ec0ff */
[----:B------:R-:W-:-:S07]  /*33e0*/  ULEA UR5, UR18, UR6, 0x3 ;  /* 0x0000000612057291 */ /* 0x000fce000f8e18ff */
[----:B------:R2:W-:Y:S02]  /*33f0*/  @P0 STS.U8 [UR4+0x1c], R0 ;  /* 0x00001c00ff000988 */ /* 0x0005e40008000004 */
[----:B------:R-:W3:Y:S02]  /*3400*/  SYNCS.PHASECHK.TRANS64.TRYWAIT P0, [UR5], R3 ;  /* 0x00000003ff0075a7 */ /* 0x000ee40008001105 */
[----:B--23--:R-:W-:Y:S05]  /*3410*/  @!P0 BRA `(.L_x_60) ;  /* 0x00000038004c8947 */ /* 0x00cfea0003800000 */
.L_x_115:
[----:B------:R-:W-:-:S04]  /*3420*/  UIADD3 UR7, UPT, UPT, UR18, 0x1, URZ ;  /* 0x0000000112077890 */ /* 0x000fc8000fffe0ff */
[----:B------:R-:W-:-:S04]  /*3430*/  UISETP.NE.AND UP0, UPT, UR7, 0x4, UPT ;  /* 0x000000040700788c */ /* 0x000fc8000bf05270 */
[----:B-1----:R-:W-:Y:S02]  /*3440*/  USEL UR8, URZ, 0x1, UP0 ;  /* 0x00000001ff087887 */ /* 0x002fe40008000000 */
[----:B------:R-:W-:-:S04]  /*3450*/  USEL UR7, UR7, URZ, UP0 ;  /* 0x000000ff07077287 */ /* 0x000fc80008000000 */
[----:B------:R-:W-:Y:S01]  /*3460*/  ULEA UR5, UR7, UR6, 0x3 ;  /* 0x0000000607057291 */ /* 0x000fe2000f8e18ff */
[----:B------:R-:W-:-:S04]  /*3470*/  LOP3.LUT R2, R11, UR8, RZ, 0x3c, !PT ;  /* 0x000000080b027c12 */ /* 0x000fc8000f8e3cff */
[----:B--2---:R-:W-:-:S04]  /*3480*/  SHF.L.U32 R3, R2, 0x1f, RZ ;  /* 0x0000001f02037819 */ /* 0x004fc800000006ff */
[----:B------:R-:W1:Y:S02]  /*3490*/  SYNCS.PHASECHK.TRANS64.TRYWAIT P0, [UR5], R3 ;  /* 0x00000003ff0075a7 */ /* 0x000e640008001105 */
[----:B-1----:R-:W-:Y:S05]  /*34a0*/  @!P0 BRA `(.L_x_61) ;  /* 0x0000003800408947 */ /* 0x002fea0003800000 */
.L_x_117:
        /* <DEDUP_REMOVED lines=9> */
.L_x_119:
[----:B------:R-:W-:-:S04]  /*3540*/  UIADD3 UR7, UPT, UPT, UR7, 0x1, URZ ;  /* 0x0000000107077890 */ /* 0x000fc8000fffe0ff */
[----:B------:R-:W-:-:S04]  /*3550*/  UISETP.NE.AND UP0, UPT, UR7, 0x4, UPT ;  /* 0x000000040700788c */ /* 0x000fc8000bf05270 */
[----:B------:R-:W-:Y:S02]  /*3560*/  USEL UR5, URZ, 0x1, UP0 ;  /* 0x00000001ff057887 */ /* 0x000fe40008000000 */
[----:B------:R-:W-:-:S04]  /*3570*/  USEL UR7, UR7, URZ, UP0 ;  /* 0x000000ff07077287 */ /* 0x000fc80008000000 */
[----:B------:R-:W-:Y:S01]  /*3580*/  ULEA UR7, UR7, UR6, 0x3 ;  /* 0x0000000607077291 */ /* 0x000fe2000f8e18ff */
[----:B-1----:R-:W-:-:S04]  /*3590*/  LOP3.LUT R3, R2, UR5, RZ, 0x3c, !PT ;  /* 0x0000000502037c12 */ /* 0x002fc8000f8e3cff */
[----:B------:R-:W-:-:S04]  /*35a0*/  SHF.L.U32 R3, R3, 0x1f, RZ ;  /* 0x0000001f03037819 */ /* 0x000fc800000006ff */
[----:B------:R-:W1:Y:S02]  /*35b0*/  SYNCS.PHASECHK.TRANS64.TRYWAIT P0, [UR7], R3 ;  /* 0x00000003ff0075a7 */ /* 0x000e640008001107 */
[----:B-1----:R-:W-:Y:S05]  /*35c0*/  @!P0 BRA `(.L_x_63) ;  /* 0x0000003800288947 */ /* 0x002fea0003800000 */
.L_x_121:
[----:B------:R-:W-:Y:S01]  /*35d0*/  NOP ;  /* 0x0000000000007918 */ /* 0x000fe20000000000 */
[----:B-1----:R-:W1:Y:S01]  /*35e0*/  LDS R0, [UR4+0x14] ;  /* 0x00001404ff007984 */ /* 0x002e620008000800 */
[----:B------:R-:W-:Y:S01]  /*35f0*/  ULOP3.LUT UR6, UR19, 0xffff, URZ, 0xc0, !UPT ;  /* 0x0000ffff13067892 */ /* 0x000fe2000f8ec0ff */
[----:B------:R-:W-:Y:S01]  /*3600*/  UMOV UR8, 0xffff ;  /* 0x0000ffff00087882 */ /* 0x000fe20000000000 */
[----:B------:R-:W-:Y:S02]  /*3610*/  UMOV UR5, 0x1 ;  /* 0x0000000100057882 */ /* 0x000fe40000000000 */
[----:B------:R-:W-:-:S04]  /*3620*/  USHF.R.U32.HI UR6, URZ, 0x5, UR6 ;  /* 0x00000005ff067899 */ /* 0x000fc80008011606 */
[----:B------:R-:W-:Y:S02]  /*3630*/  USHF.L.U32 UR8, UR8, UR6, URZ ;  /* 0x0000000608087299 */ /* 0x000fe400080006ff */
[----:B------:R-:W-:-:S04]  /*3640*/  USHF.L.U32 UR5, UR5, UR6, URZ ;  /* 0x0000000605057299 */ /* 0x000fc800080006ff */
[----:B-1----:R-:W-:-:S04]  /*3650*/  LOP3.LUT R0, R0, UR8, RZ, 0xc0, !PT ;  /* 0x0000000800007c12 */ /* 0x002fc8000f8ec0ff */
[----:B------:R-:W-:-:S13]  /*3660*/  ISETP.NE.AND P0, PT, R0, UR8, PT ;  /* 0x0000000800007c0c */ /* 0x000fda000bf05270 */
[----:B------:R-:W-:Y:S05]  /*3670*/  @P0 BRA `(.L_x_64) ;  /* 0x0000000000580947 */ /* 0x000fea0003800000 */
[----:B------:R-:W1:Y:S02]  /*3680*/  LDS R0, [UR4+0x18] ;  /* 0x00001804ff007984 */ /* 0x000e640008000800 */
[----:B-1----:R-:W-:-:S04]  /*3690*/  LOP3.LUT R0, R0, UR5, RZ, 0xc0, !PT ;  /* 0x0000000500007c12 */ /* 0x002fc8000f8ec0ff */
[----:B------:R-:W-:-:S13]  /*36a0*/  ISETP.NE.AND P0, PT, R0, UR5, PT ;  /* 0x0000000500007c0c */ /* 0x000fda000bf05270 */
[----:B------:R-:W-:Y:S05]  /*36b0*/  @P0 BRA `(.L_x_65) ;  /* 0x00000000003c0947 */ /* 0x000fea0003800000 */
[----:B------:R-:W1:Y:S01]  /*36c0*/  S2R R2, SR_LANEID ;  /* 0x0000000000027919 */ /* 0x000e620000000000 */
[----:B------:R-:W-:Y:S01]  /*36d0*/  ULOP3.LUT UR8, URZ, UR8, URZ, 0x33, !UPT ;  /* 0x00000008ff087292 */ /* 0x000fe2000f8e33ff */
[----:B------:R-:W-:Y:S01]  /*36e0*/  LOP3.LUT R4, RZ, UR5, RZ, 0x33, !PT ;  /* 0x00000005ff047c12 */ /* 0x000fe2000f8e33ff */
[----:B------:R-:W-:Y:S02]  /*36f0*/  VOTEU.ANY UR7, UPT, PT ;  /* 0x0000000000077886 */ /* 0x000fe400038e0100 */
[----:B------:R-:W-:Y:S01]  /*3700*/  UFLO.U32 UR7, UR7 ;  /* 0x00000007000772bd */ /* 0x000fe200080e0000 */
[----:B------:R-:W2:Y:S01]  /*3710*/  REDUX UR5, R4 ;  /* 0x00000000040573c4 */ /* 0x000ea20000000000 */
[----:B------:R-:W-:-:S06]  /*3720*/  IMAD.U32 R0, RZ, RZ, UR8 ;  /* 0x00000008ff007e24 */ /* 0x000fcc000f8e00ff */
[----:B------:R3:W-:Y:S01]  /*3730*/  UTCATOMSWS.AND URZ, UR8 ;  /* 0x0000000800ff79e3 */ /* 0x0007e20008000000 */
[----:B------:R-:W4:Y:S01]  /*3740*/  REDUX UR6, R0 ;  /* 0x00000000000673c4 */ /* 0x000f220000000000 */
[----:B-1----:R-:W-:Y:S01]  /*3750*/  ISETP.EQ.U32.AND P0, PT, R2, UR7, PT ;  /* 0x0000000702007c0c */ /* 0x002fe2000bf02070 */
[----:B--2---:R-:W-:Y:S01]  /*3760*/  IMAD.U32 R2, RZ, RZ, UR5 ;  /* 0x00000005ff027e24 */ /* 0x004fe2000f8e00ff */
[----:B----4-:R-:W-:-:S11]  /*3770*/  MOV R3, UR6 ;  /* 0x0000000600037c02 */ /* 0x010fd60008000f00 */
[----:B------:R3:W-:Y:S04]  /*3780*/  @P0 ATOMS.AND RZ, [UR4+0x14], R3 ;  /* 0x00001403ffff098c */ /* 0x0007e8000a800004 */
[----:B------:R3:W-:Y:S01]  /*3790*/  @P0 ATOMS.AND RZ, [UR4+0x18], R2 ;  /* 0x00001802ffff098c */ /* 0x0007e2000a800004 */
[----:B------:R-:W-:Y:S05]  /*37a0*/  BRA `(.L_x_66) ;  /* 0x0000000000147947 */ /* 0x000fea0003800000 */
.L_x_65:
[----:B------:R-:W-:Y:S02]  /*37b0*/  MOV R2, 0x37d0 ;  /* 0x000037d000027802 */ /* 0x000fe40000000f00 */
[----:B----45:R-:W-:Y:S05]  /*37c0*/  CALL.REL.NOINC `($__internal_0_$__cuda_sm10x_tcgen05_guardrail_trap_col_being_dealloced_not_returned_by_alloc) ;  /* 0x0000003800447944 */ /* 0x030fea0003c00000 */
[----:B------:R-:W-:Y:S05]  /*37d0*/  BRA `(.L_x_66) ;  /* 0x0000000000087947 */ /* 0x000fea0003800000 */
.L_x_64:
[----:B------:R-:W-:Y:S02]  /*37e0*/  MOV R2, 0x3800 ;  /* 0x0000380000027802 */ /* 0x000fe40000000f00 */
[----:B----45:R-:W-:Y:S05]  /*37f0*/  CALL.REL.NOINC `($__internal_2_$__cuda_sm10x_tcgen05_guardrail_trap_unallocated_columns_being_dealloced) ;  /* 0x0000003800507944 */ /* 0x030fea0003c00000 */
.L_x_66:
[----:B------:R-:W-:Y:S01]  /*3800*/  NOP ;  /* 0x0000000000007918 */ /* 0x000fe20000000000 */
[----:B---3--:R-:W-:Y:S05]  /*3810*/  EXIT ;  /* 0x000000000000794d */ /* 0x008fea0003800000 */
.L_x_48:
[----:B------:R-:W-:-:S09]  /*3820*/  UISETP.NE.OR UP2, UPT, UR8, 0x3, !UP2 ;  /* 0x000000030800788c */ /* 0x000fd2000d745670 */
[----:B------:R-:W-:Y:S05]  /*3830*/  BRA.U UP2, `(.L_x_67) ;  /* 0x0000000902c87547 */ /* 0x000fea000b800000 */
[----:B------:R-:W1:Y:S01]  /*3840*/  LDCU.64 UR6, c[0x0][0x888] ;  /* 0x00011100ff0677ac */ /* 0x000e620008000a00 */
[----:B------:R-:W2:Y:S01]  /*3850*/  LDC R0, c[0x0][0xb30] ;  /* 0x0002cc00ff007b82 */ /* 0x000ea20000000800 */
[----:B------:R-:W-:Y:S01]  /*3860*/  IMAD.MOV.U32 R30, RZ, RZ, 0x1 ;  /* 0x00000001ff1e7424 */ /* 0x000fe200078e00ff */
[----:B------:R-:W-:Y:S01]  /*3870*/  CS2R R28, SRZ ;  /* 0x00000000001c7805 */ /* 0x000fe2000001ff00 */
[----:B------:R-:W4:Y:S01]  /*3880*/  LDCU.64 UR4, c[0x0][0x890] ;  /* 0x00011200ff0477ac */ /* 0x000f220008000a00 */
[----:B------:R-:W-:Y:S01]  /*3890*/  IMAD.MOV.U32 R25, RZ, RZ, 0x2000 ;  /* 0x00002000ff197424 */ /* 0x000fe200078e00ff */
[----:B------:R-:W-:-:S03]  /*38a0*/  UMOV UR8, 0x400 ;  /* 0x0000040000087882 */ /* 0x000fc60000000000 */
[----:B------:R-:W3:Y:S01]  /*38b0*/  LDC R19, c[0x0][0x370] ;  /* 0x0000dc00ff137b82 */ /* 0x000ee20000000800 */
[----:B------:R-:W-:-:S07]  /*38c0*/  UPLOP3.LUT UP1, UPT, UPT, UPT, UPT, 0x40, 0x4 ;  /* 0x000000000004789c */ /* 0x000fce0003f2e870 */
[----:B------:R-:W3:Y:S01]  /*38d0*/  LDC R2, c[0x0][0xb0c] ;  /* 0x0002c300ff027b82 */ /* 0x000ee20000000800 */
[----:B-1----:R-:W-:Y:S02]  /*38e0*/  UISETP.NE.U32.AND UP2, UPT, UR6, URZ, UPT ;  /* 0x000000ff0600728c */ /* 0x002fe4000bf45070 */
[----:B------:R-:W-:Y:S02]  /*38f0*/  ULEA UR6, UR37, UR8, 0x18 ;  /* 0x0000000825067291 */ /* 0x000fe4000f8ec0ff */
[----:B------:R-:W-:Y:S02]  /*3900*/  UISETP.NE.AND.EX UP2, UPT, UR7, URZ, UPT, UP2 ;  /* 0x000000ff0700728c */ /* 0x000fe4000bf45320 */
[----:B------:R-:W-:Y:S01]  /*3910*/  UIADD3 UR7, UPT, UPT, UR6, 0x40, URZ ;  /* 0x0000004006077890 */ /* 0x000fe2000fffe0ff */
[----:B------:R-:W1:Y:S01]  /*3920*/  LDC R18, c[0x0][0xb20] ;  /* 0x0002c800ff127b82 */ /* 0x000e620000000800 */
[----:B----4-:R-:W-:Y:S01]  /*3930*/  UISETP.NE.U32.AND UP3, UPT, UR4, URZ, UPT ;  /* 0x000000ff0400728c */ /* 0x010fe2000bf65070 */
[----:B--2---:R-:W-:Y:S01]  /*3940*/  ISETP.NE.AND P1, PT, R0, 0x1, PT ;  /* 0x000000010000780c */ /* 0x004fe20003f25270 */
[----:B------:R-:W-:-:S02]  /*3950*/  UPRMT UR37, UR37, 0x654, UR7 ;  /* 0x0000065425257896 */ /* 0x000fc40008000007 */
[----:B------:R-:W-:-:S03]  /*3960*/  UISETP.NE.AND.EX UP3, UPT, UR5, URZ, UPT, UP3 ;  /* 0x000000ff0500728c */ /* 0x000fc6000bf65330 */
[----:B------:R-:W2:Y:S08]  /*3970*/  LDC.64 R32, c[0x0][0x348] ;  /* 0x0000d200ff207b82 */ /* 0x000eb00000000a00 */
[----:B------:R-:W4:Y:S08]  /*3980*/  LDC.64 R16, c[0x0][0xb10] ;  /* 0x0002c400ff107b82 */ /* 0x000f300000000a00 */
[----:B------:R-:W1:Y:S08]  /*3990*/  LDC.64 R6, c[0x0][0xb18] ;  /* 0x0002c600ff067b82 */ /* 0x000e700000000a00 */
[----:B------:R-:W1:Y:S08]  /*39a0*/  LDC.64 R4, c[0x0][0xb28] ;  /* 0x0002ca00ff047b82 */ /* 0x000e700000000a00 */
[----:B---3--:R-:W1:Y:S02]  /*39b0*/  LDC R24, c[0x0][0x374] ;  /* 0x0000dd00ff187b82 */ /* 0x008e640000000800 */
.L_x_75:
[C---:B------:R-:W-:Y:S02]  /*39c0*/  LEA R0, R29.reuse, UR6, 0x3 ;  /* 0x000000061d007c11 */ /* 0x040fe4000f8e18ff */
[----:B------:R-:W-:Y:S02]  /*39d0*/  SHF.L.U32 R3, R28, 0x1f, RZ ;  /* 0x0000001f1c037819 */ /* 0x000fe400000006ff */
[----:B------:R-:W-:Y:S02]  /*39e0*/  LEA R20, R29, UR6, 0x4 ;  /* 0x000000061d147c11 */ /* 0x000fe4000f8e20ff */
[----:B---3--:R-:W3:Y:S02]  /*39f0*/  SYNCS.PHASECHK.TRANS64.TRYWAIT P0, [R0+URZ+0x60], R3 ;  /* 0x00006003000075a7 */ /* 0x008ee400080011ff */
[----:B---3--:R-:W-:Y:S05]  /*3a00*/  @!P0 BRA `(.L_x_68) ;  /* 0x0000003400308947 */ /* 0x008fea0003800000 */
.L_x_122:
[----:B------:R-:W-:Y:S01]  /*3a10*/  ISETP.GE.AND P0, PT, R72, 0x1, PT ;  /* 0x000000014800780c */ /* 0x000fe20003f06270 */
[----:B------:R-:W1:Y:S01]  /*3a20*/  LDS.128 R20, [R20+0xf0] ;  /* 0x0000f00014147984 */ /* 0x000e620000000c00 */
[----:B------:R-:W-:Y:S01]  /*3a30*/  ISETP.NE.U32.AND P4, PT, RZ, UR4, PT ;  /* 0x00000004ff007c0c */ /* 0x000fe2000bf85070 */
[----:B---3--:R-:W-:Y:S01]  /*3a40*/  VIADD R0, R0, 0x70 ;  /* 0x0000007000007836 */ /* 0x008fe20000000000 */
[----:B------:R-:W-:Y:S02]  /*3a50*/  SHF.L.U32 R26, R30, 0x1f, RZ ;  /* 0x0000001f1e1a7819 */ /* 0x000fe400000006ff */
[----:B------:R-:W-:Y:S02]  /*3a60*/  ISETP.NE.AND.EX P4, PT, RZ, UR5, PT, P4 ;  /* 0x00000005ff007c0c */ /* 0x000fe4000bf85340 */
[----:B------:R-:W-:Y:S01]  /*3a70*/  PRMT R0, RZ, 0x654, R0 ;  /* 0x00000654ff007816 */ /* 0x000fe20000000000 */
[----:B------:R-:W-:Y:S01]  /*3a80*/  @!PT LDS RZ, [RZ] ;  /* 0x00000000fffff984 */ /* 0x000fe20000000800 */
[----:B------:R-:W-:Y:S01]  /*3a90*/  @!PT LDS RZ, [RZ] ;  /* 0x00000000fffff984 */ /* 0x000fe20000000800 */
[----:B------:R-:W-:Y:S01]  /*3aa0*/  @!PT LDS RZ, [RZ] ;  /* 0x00000000fffff984 */ /* 0x000fe20000000800 */
[----:B------:R-:W-:Y:S01]  /*3ab0*/  @!PT LDS RZ, [RZ] ;  /* 0x00000000fffff984 */ /* 0x000fe20000000800 */
[----:B------:R3:W-:Y:S06]  /*3ac0*/  MEMBAR.ALL.CTA ;  /* 0x0000000000007992 */ /* 0x0007ec0000008000 */
[----:B---3--:R-:W3:Y:S02]  /*3ad0*/  FENCE.VIEW.ASYNC.S ;  /* 0x00000000000073c6 */ /* 0x008ee40000000000 */
[----:B---3--:R3:W-:Y:S01]  /*3ae0*/  SYNCS.ARRIVE.TRANS64.RED.A1T0 RZ, [R0+URZ], RZ ;  /* 0x000000ff00ff79a7 */ /* 0x0087e200081004ff */
[----:B-1----:R-:W-:Y:S11]  /*3af0*/  LOP3.LUT P3, RZ, R22, 0x1, RZ, 0xc0, !PT ;  /* 0x0000000116ff7812 */ /* 0x002ff6000786c0ff */
[----:B------:R-:W-:Y:S02]  /*3b00*/  @!UPT UIADD3 URZ, UPT, UPT, URZ, URZ, URZ ;  /* 0x000000fffffff290 */ /* 0x000fe4000fffe0ff */
[----:B------:R-:W-:Y:S02]  /*3b10*/  @P3 MOV R13, R20 ;  /* 0x00000014000d3202 */ /* 0x000fe40000000f00 */
[----:B------:R-:W-:Y:S01]  /*3b20*/  @P3 LOP3.LUT R8, R21, 0xffff, RZ, 0xc0, !PT ;  /* 0x0000ffff15083812 */ /* 0x000fe200078ec0ff */
[----:B---3--:R-:W-:Y:S06]  /*3b30*/  @!P0 BRA `(.L_x_69) ;  /* 0x0000000000a48947 */ /* 0x008fec0003800000 */
[----:B------:R-:W-:Y:S01]  /*3b40*/  IMAD.HI.U32 R31, R24, R7, RZ ;  /* 0x00000007181f7227 */ /* 0x000fe200078e00ff */
[----:B------:R-:W-:Y:S02]  /*3b50*/  ISETP.NE.AND P0, PT, R6, 0x1, PT ;  /* 0x000000010600780c */ /* 0x000fe40003f05270 */
[----:B------:R-:W-:Y:S01]  /*3b60*/  ISETP.NE.AND P2, PT, R72, 0x1, PT ;  /* 0x000000014800780c */ /* 0x000fe20003f45270 */
[----:B----4-:R-:W-:Y:S01]  /*3b70*/  IMAD.HI.U32 R34, R19, R16, RZ ;  /* 0x0000001013227227 */ /* 0x010fe200078e00ff */
[----:B------:R-:W-:Y:S02]  /*3b80*/  SHF.R.U32.HI R31, RZ, R18, R31 ;  /* 0x00000012ff1f7219 */ /* 0x000fe4000001161f */
[----:B------:R-:W-:Y:S01]  /*3b90*/  ISETP.NE.AND P5, PT, R2, 0x1, PT ;  /* 0x000000010200780c */ /* 0x000fe20003fa5270 */
[----:B------:R-:W-:Y:S01]  /*3ba0*/  IMAD.HI.U32 R36, R13, R16, RZ ;  /* 0x000000100d247227 */ /* 0x000fe200078e00ff */
[----:B------:R-:W-:Y:S02]  /*3bb0*/  SHF.R.U32.HI R34, RZ, R17, R34 ;  /* 0x00000011ff227219 */ /* 0x000fe40000011622 */
[----:B------:R-:W-:Y:S01]  /*3bc0*/  SEL R3, R24, R31, !P0 ;  /* 0x0000001f18037207 */ /* 0x000fe20004000000 */
[C---:B------:R-:W-:Y:S01]  /*3bd0*/  IMAD.HI.U32 R31, R8.reuse, R7, RZ ;  /* 0x00000007081f7227 */ /* 0x040fe200078e00ff */
[----:B------:R-:W-:Y:S02]  /*3be0*/  SEL R11, R19, R34, !P5 ;  /* 0x00000022130b7207 */ /* 0x000fe40006800000 */
[----:B------:R-:W-:Y:S01]  /*3bf0*/  SHF.R.U32.HI R36, RZ, R17, R36 ;  /* 0x00000011ff247219 */ /* 0x000fe20000011624 */
[----:B------:R-:W-:Y:S01]  /*3c00*/  IMAD.HI.U32 R38, R3, R4, RZ ;  /* 0x0000000403267227 */ /* 0x000fe200078e00ff */
[----:B------:R-:W-:Y:S03]  /*3c10*/  SHF.R.U32.HI R31, RZ, R18, R31 ;  /* 0x00000012ff1f7219 */ /* 0x000fe6000001161f */
[----:B------:R-:W-:Y:S01]  /*3c20*/  IMAD.HI.U32 R34, R11, R4, RZ ;  /* 0x000000040b227227 */ /* 0x000fe200078e00ff */
[----:B------:R-:W-:Y:S02]  /*3c30*/  @P2 SHF.R.U32.HI R3, RZ, R5, R38 ;  /* 0x00000005ff032219 */ /* 0x000fe40000011626 */
[----:B------:R-:W-:Y:S02]  /*3c40*/  SEL R9, R8, R31, !P0 ;  /* 0x0000001f08097207 */ /* 0x000fe40004000000 */
[----:B------:R-:W-:Y:S01]  /*3c50*/  @P2 SHF.R.U32.HI R11, RZ, R5, R34 ;  /* 0x00000005ff0b2219 */ /* 0x000fe20000011622 */
[C---:B------:R-:W-:Y:S01]  /*3c60*/  IMAD R10, R72.reuse, R3, RZ ;  /* 0x00000003480a7224 */ /* 0x040fe200078e02ff */
[----:B------:R-:W-:Y:S01]  /*3c70*/  SEL R3, R13, R36, !P5 ;  /* 0x000000240d037207 */ /* 0x000fe20006800000 */
[C---:B------:R-:W-:Y:S03]  /*3c80*/  IMAD.HI.U32 R14, R9.reuse, R4, RZ ;  /* 0x00000004090e7227 */ /* 0x040fe600078e00ff */
[----:B------:R-:W-:Y:S01]  /*3c90*/  ISETP.GE.AND P0, PT, R9, R10, PT ;  /* 0x0000000a0900720c */ /* 0x000fe20003f06270 */
[C---:B------:R-:W-:Y:S01]  /*3ca0*/  IMAD R12, R72.reuse, R11, RZ ;  /* 0x0000000b480c7224 */ /* 0x040fe200078e02ff */
[-C--:B------:R-:W-:Y:S04]  /*3cb0*/  SHF.R.U32.HI R14, RZ, R5.reuse, R14 ;  /* 0x00000005ff0e7219 */ /* 0x080fe8000001160e */
[----:B------:R-:W-:Y:S02]  /*3cc0*/  ISETP.GE.OR P0, PT, R3, R12, P0 ;  /* 0x0000000c0300720c */ /* 0x000fe40000706670 */
[----:B------:R-:W-:Y:S05]  /*3cd0*/  SEL R15, R9, R14, !P2 ;  /* 0x0000000e090f7207 */ /* 0x000fea0005000000 */
[----:B------:R-:W-:Y:S04]  /*3ce0*/  IMAD.MOV R14, RZ, RZ, -R15 ;  /* 0x000000ffff0e7224 */ /* 0x000fe800078e0a0f */
[----:B------:R-:W-:Y:S02]  /*3cf0*/  IMAD R14, R72, R14, R9 ;  /* 0x0000000e480e7224 */ /* 0x000fe400078e0209 */
[C---:B------:R-:W-:Y:S05]  /*3d00*/  @!P0 IMAD.HI.U32 R10, R3.reuse, R4, RZ ;  /* 0x00000004030a8227 */ /* 0x040fea00078e00ff */
[----:B------:R-:W-:Y:S04]  /*3d10*/  @!P0 SHF.R.U32.HI R10, RZ, R5, R10 ;  /* 0x00000005ff0a8219 */ /* 0x000fe8000001160a */
[----:B------:R-:W-:Y:S01]  /*3d20*/  @!P0 SEL R0, R3, R10, !P2 ;  /* 0x0000000a03008207 */ /* 0x000fe20005000000 */
[----:B------:R-:W-:Y:S03]  /*3d30*/  IMAD.MOV R10, RZ, RZ, -R3 ;  /* 0x000000ffff0a7224 */ /* 0x000fe600078e0a03 */
[----:B------:R-:W-:Y:S01]  /*3d40*/  @!P0 IADD3 R15, PT, PT, R15, -R0, RZ ;  /* 0x800000000f0f8210 */ /* 0x000fe20007ffe0ff */
[----:B------:R-:W-:Y:S01]  /*3d50*/  @!P0 IMAD R0, R11, R14, R0 ;  /* 0x0000000e0b008224 */ /* 0x000fe200078e0200 */
[----:B------:R-:W-:Y:S01]  /*3d60*/  IADD3 R11, PT, PT, -R9, RZ, RZ ;  /* 0x000000ff090b7210 */ /* 0x000fe20007ffe1ff */
[----:B------:R-:W-:Y:S02]  /*3d70*/  IMAD R13, R2, R10, R13 ;  /* 0x0000000a020d7224 */ /* 0x000fe400078e020d */
[----:B------:R-:W-:Y:S02]  /*3d80*/  @!P0 IMAD R9, R15, R72, R3 ;  /* 0x000000480f098224 */ /* 0x000fe400078e0203 */
[----:B------:R-:W-:Y:S02]  /*3d90*/  @!P0 IMAD.MOV.U32 R3, RZ, RZ, R0 ;  /* 0x000000ffff038224 */ /* 0x000fe400078e0000 */
[----:B------:R-:W-:Y:S02]  /*3da0*/  IMAD R8, R6, R11, R8 ;  /* 0x0000000b06087224 */ /* 0x000fe400078e0208 */
[----:B------:R-:W-:Y:S02]  /*3db0*/  IMAD R13, R3, R2, R13 ;  /* 0x00000002030d7224 */ /* 0x000fe400078e020d */
[----:B------:R-:W-:Y:S02]  /*3dc0*/  IMAD R8, R9, R6, R8 ;  /* 0x0000000609087224 */ /* 0x000fe400078e0208 */
.L_x_69:
[----:B------:R-:W-:Y:S05]  /*3dd0*/  BRA.U UP1, `(.L_x_70) ;  /* 0x0000000101107547 */ /* 0x000fea000b800000 */
[----:B------:R-:W-:Y:S04]  /*3de0*/  MOV R0, UR13 ;  /* 0x0000000d00007c02 */ /* 0x000fe80008000f00 */
[----:B------:R-:W-:Y:S04]  /*3df0*/  SHF.L.U32 R3, R0, 0x1f, RZ ;  /* 0x0000001f00037819 */ /* 0x000fe800000006ff */
[----:B------:R-:W1:Y:S02]  /*3e00*/  SYNCS.PHASECHK.TRANS64.TRYWAIT P0, [UR6+0x58], R3 ;  /* 0x00005803ff0075a7 */ /* 0x000e640008001106 */
[----:B-1----:R-:W-:Y:S05]  /*3e10*/  @!P0 BRA `(.L_x_71) ;  /* 0x0000003000408947 */ /* 0x002fea0003800000 */
.L_x_70:
[----:B------:R-:W-:Y:S05]  /*3e20*/  BRA.U !UP3, `(.L_x_72) ;  /* 0x000000010b347547 */ /* 0x000fea000b800000 */
[----:B------:R-:W-:Y:S01]  /*3e30*/  UPLOP3.LUT UP0, UPT, UPT, UPT, UP2, 0x80, 0x8 ;  /* 0x000000000008789c */ /* 0x000fe20003f0f020 */
[----:B-1----:R-:W-:Y:S02]  /*3e40*/  HFMA2 R0, -RZ, RZ, 0, 5.9604644775390625e-08 ;  /* 0x00000001ff007431 */ /* 0x002fe400000001ff */
[----:B------:R-:W-:Y:S03]  /*3e50*/  IMAD.MOV.U32 R164, RZ, RZ, 0x1 ;  /* 0x00000001ffa47424 */ /* 0x000fe600078e00ff */
[----:B------:R-:W-:Y:S05]  /*3e60*/  PLOP3.LUT P0, PT, PT, PT, UP0, 0x80, 0x8 ;  /* 0x000000000008781c */ /* 0x000fea0003f0f008 */
[----:B------:R-:W1:Y:S01]  /*3e70*/  @UP0 LDCU.64 UR8, c[0x0][0x888] ;  /* 0x00011100ff0807ac */ /* 0x000e620008000a00 */
[----:B------:R-:W-:Y:S07]  /*3e80*/  @UP0 UIMAD UR7, UR36, UR4, URZ ;  /* 0x00000004240702a4 */ /* 0x000fee000f8e02ff */
[----:B------:R-:W-:Y:S01]  /*3e90*/  @!P0 PRMT R164, R0, 0x7610, R164 ;  /* 0x0000761000a48816 */ /* 0x000fe200000000a4 */
[----:B-1----:R-:W-:Y:S03]  /*3ea0*/  @UP0 UIMAD.WIDE UR8, UR7, 0x4, UR8 ;  /* 0x00000004070808a5 */ /* 0x002fe6000f8e0208 */
[----:B------:R-:W1:Y:S03]  /*3eb0*/  @!UP0 LDCU UR7, c[0x0][0x880] ;  /* 0x00011000ff0787ac */ /* 0x000e660008000800 */
[----:B------:R-:W-:Y:S01]  /*3ec0*/  IMAD.U32 R10, RZ, RZ, UR8 ;  /* 0x00000008ff0a7e24 */ /* 0x000fe2000f8e00ff */
[----:B------:R-:W-:Y:S05]  /*3ed0*/  MOV R11, UR9 ;  /* 0x00000009000b7c02 */ /* 0x000fea0008000f00 */
[----:B-----5:R3:W5:Y:S02]  /*3ee0*/  @P0 LDG.E R81, desc[UR40][R10.64] ;  /* 0x000000280a510981 */ /* 0x020764000c1e1900 */
[----:B-1-3--:R-:W-:Y:S07]  /*3ef0*/  @!P0 IMAD.U32 R81, RZ, RZ, UR7 ;  /* 0x00000007ff518e24 */ /* 0x00afee000f8e00ff */
.L_x_72:
[----:B-----5:R-:W-:Y:S01]  /*3f00*/  @!P4 FSETP.EQ.AND P5, PT, R81, RZ, PT ;  /* 0x000000ff5100c20b */ /* 0x020fe20003fa2000 */
[----:B------:R-:W-:Y:S01]  /*3f10*/  @!UPT UIADD3 URZ, UPT, UPT, URZ, URZ, URZ ;  /* 0x000000fffffff290 */ /* 0x000fe2000fffe0ff */
[----:B------:R-:W-:Y:S11]  /*3f20*/  @!P4 BRA `(.L_x_73) ;  /* 0x000000000014c947 */ /* 0x000ff60003800000 */
[----:B------:R-:W-:Y:S02]  /*3f30*/  LOP3.LUT P0, RZ, R164, 0xff, RZ, 0xc0, !PT ;  /* 0x000000ffa4ff7812 */ /* 0x000fe4000780c0ff */
[----:B------:R-:W-:Y:S04]  /*3f40*/  PLOP3.LUT P5, PT, PT, PT, UP0, 0x80, 0x8 ;  /* 0x000000000008781c */ /* 0x000fe80003faf008 */
[----:B------:R-:W-:Y:S07]  /*3f50*/  PLOP3.LUT P5, PT, P5, PT, PT, 0x8, 0x80 ;  /* 0x000000000080781c */ /* 0x000fee0002fae170 */
[----:B------:R-:W-:Y:S11]  /*3f60*/  @P0 FSETP.EQ.AND P5, PT, R81, RZ, PT ;  /* 0x000000ff5100020b */ /* 0x000ff60003fa2000 */
[----:B------:R-:W-:Y:S02]  /*3f70*/  @!UPT UIADD3 URZ, UPT, UPT, URZ, URZ, URZ ;  /* 0x000000fffffff290 */ /* 0x000fe4000fffe0ff */
.L_x_73:
[----:B------:R-:W3:Y:S01]  /*3f80*/  SYNCS.PHASECHK.TRANS64.TRYWAIT P4, [UR6+0x48], R26 ;  /* 0x0000481aff0075a7 */ /* 0x000ee20008081106 */
[----:B------:R-:W-:Y:S01]  /*3f90*/  @P3 SHF.R.U32.HI R27, RZ, 0x10, R21 ;  /* 0x00000010ff1b3819 */ /* 0x000fe20000011615 */
[----:B------:R-:W-:Y:S01]  /*3fa0*/  VIADD R29, R29, 0x1 ;  /* 0x000000011d1d7836 */ /* 0x000fe20000000000 */
[----:B------:R-:W5:Y:S08]  /*3fb0*/  LDC.64 R14, c[0x0][0xb10] ;  /* 0x0002c400ff0e7b82 */ /* 0x000f700000000a00 */
[----:B------:R-:W2:Y:S08]  /*3fc0*/  LDC.64 R10, c[0x0][0xb18] ;  /* 0x0002c600ff0a7b82 */ /* 0x000eb00000000a00 */
[----:B-1----:R-:W1:Y:S08]  /*3fd0*/  @!P1 LDC R0, c[0x0][0xb20] ;  /* 0x0002c800ff009b82 */ /* 0x002e700000000800 */
[----:B------:R-:W4:Y:S01]  /*3fe0*/  @!P1 LDC R3, c[0x0][0xb0c] ;  /* 0x0002c300ff039b82 */ /* 0x000f220000000800 */
[----:B-----5:R-:W-:Y:S05]  /*3ff0*/  @!P1 IMAD.HI.U32 R14, R13, R14, RZ ;  /* 0x0000000e0d0e9227 */ /* 0x020fea00078e00ff */
[----:B------:R-:W-:Y:S01]  /*4000*/  @!P1 SHF.R.U32.HI R14, RZ, R15, R14 ;  /* 0x0000000fff0e9219 */ /* 0x000fe2000001160e */
[----:B--2---:R-:W-:Y:S01]  /*4010*/  @!P1 IMAD.HI.U32 R11, R8, R11, RZ ;  /* 0x0000000b080b9227 */ /* 0x004fe200078e00ff */
[----:B------:R-:W-:Y:S04]  /*4020*/  @!P1 ISETP.NE.AND P0, PT, R10, 0x1, PT ;  /* 0x000000010a00980c */ /* 0x000fe80003f05270 */
[----:B-1----:R-:W-:Y:S02]  /*4030*/  @!P1 SHF.R.U32.HI R9, RZ, R0, R11 ;  /* 0x00000000ff099219 */ /* 0x002fe4000001160b */
[----:B----4-:R-:W-:Y:S02]  /*4040*/  @!P1 ISETP.NE.AND P2, PT, R3, 0x1, PT ;  /* 0x000000010300980c */ /* 0x010fe40003f45270 */
[----:B------:R-:W-:Y:S02]  /*4050*/  @!P1 SEL R9, R8, R9, !P0 ;  /* 0x0000000908099207 */ /* 0x000fe40004000000 */
[----:B------:R-:W-:Y:S02]  /*4060*/  ELECT P0, URZ, PT ;  /* 0x0000000000ff782f */ /* 0x000fe40003800000 */
[----:B------:R-:W-:Y:S05]  /*4070*/  @!P1 SEL R14, R13, R14, !P2 ;  /* 0x0000000e0d0e9207 */ /* 0x000fea0005000000 */
[----:B------:R-:W-:Y:S02]  /*4080*/  @!P1 IMAD.IADD R0, R9, 0x1, -R14 ;  /* 0x0000000109009824 */ /* 0x000fe400078e0a0e */
[----:B------:R-:W-:Y:S02]  /*4090*/  @!P1 IMAD.IADD R9, R14, 0x1, -R9 ;  /* 0x000000010e099824 */ /* 0x000fe400078e0a09 */
[----:B------:R-:W-:Y:S02]  /*40a0*/  @!P1 IMAD R13, R0, R3, R13 ;  /* 0x00000003000d9224 */ /* 0x000fe400078e020d */
[----:B------:R-:W-:Y:S01]  /*40b0*/  @!P1 IMAD R8, R9, R10, R8 ;  /* 0x0000000a09089224 */ /* 0x000fe200078e0208 */
[----:B---3--:R-:W-:Y:S06]  /*40c0*/  @!P4 BRA `(.L_x_74) ;  /* 0x0000002c00acc947 */ /* 0x008fec0003800000 */
.L_x_125:
[----:B------:R-:W-:Y:S01]  /*40d0*/  PLOP3.LUT P5, PT, P5, P0, PT, 0xf2, 0x2f ;  /* 0x00000000002f781c */ /* 0x000fe20002fa1e72 */
[----:B------:R-:W-:Y:S01]  /*40e0*/  UMOV UR14, 0x0 ;  /* 0x00000000000e7882 */ /* 0x000fe20000000000 */
[----:B------:R-:W-:Y:S01]  /*40f0*/  LOP3.LUT R30, R30, 0x1, RZ, 0x3c, !PT ;  /* 0x000000011e1e7812 */ /* 0x000fe200078e3cff */
[----:B------:R-:W-:Y:S01]  /*4100*/  UMOV UR15, 0x10000000 ;  /* 0x10000000000f7882 */ /* 0x000fe20000000000 */
[----:B------:R-:W-:Y:S01]  /*4110*/  UMOV UR12, UR36 ;  /* 0x00000024000c7c82 */ /* 0x000fe20008000000 */
[----:B------:R-:W-:Y:S08]  /*4120*/  @P3 R2UR UR36, R27 ;  /* 0x000000001b2432ca */ /* 0x000ff000000e0000 */
[----:B-1----:R-:W-:Y:S01]  /*4130*/  @!P5 IADD3 R3, P0, PT, R32, 0x580, RZ ;  /* 0x000005802003d810 */ /* 0x002fe20007f1e0ff */
[----:B------:R-:W-:Y:S01]  /*4140*/  @!P5 IMAD.SHL.U32 R155, R155, 0x40, RZ ;  /* 0x000000409b9bd824 */ /* 0x000fe200078e00ff */
[----:B------:R-:W-:Y:S01]  /*4150*/  VOTEU.ALL UP1, P5 ;  /* 0x0000000000ff7886 */ /* 0x000fe20002820000 */
[----:B------:R-:W-:Y:S01]  /*4160*/  @!P5 IMAD.SHL.U32 R165, R165, 0x80, RZ ;  /* 0x00000080a5a5d824 */ /* 0x000fe200078e00ff */
[----:B------:R-:W-:Y:S01]  /*4170*/  @!P5 R2UR UR8, R3 ;  /* 0x000000000308d2ca */ /* 0x000fe200000e0000 */
[----:B------:R-:W-:Y:S01]  /*4180*/  @!P5 IMAD.X R0, RZ, RZ, R33, P0 ;  /* 0x000000ffff00d224 */ /* 0x000fe200000e0621 */
[----:B------:R-:W-:Y:S01]  /*4190*/  @!P5 R2UR UR10, R155 ;  /* 0x000000009b0ad2ca */ /* 0x000fe200000e0000 */
[----:B------:R-:W-:Y:S01]  /*41a0*/  @!UP1 UIADD3 UR9, UPT, UPT, UR6, 0x40, URZ ;  /* 0x0000004006099890 */ /* 0x000fe2000fffe0ff */
[----:B------:R-:W-:Y:S01]  /*41b0*/  @!P5 R2UR UR11, R165 ;  /* 0x00000000a50bd2ca */ /* 0x000fe200000e0000 */
[----:B------:R-:W-:Y:S01]  /*41c0*/  IMAD.IADD R155, R8, 0x1, R143 ;  /* 0x00000001089b7824 */ /* 0x000fe200078e028f */
[----:B------:R-:W-:Y:S01]  /*41d0*/  @!P5 R2UR UR7, R0 ;  /* 0x000000000007d2ca */ /* 0x000fe200000e0000 */
[----:B------:R-:W-:Y:S01]  /*41e0*/  IMAD.IADD R165, R13, 0x1, R154 ;  /* 0x000000010da57824 */ /* 0x000fe200078e029a */
[C---:B------:R-:W-:Y:S04]  /*41f0*/  ISETP.NE.AND P0, PT, R29.reuse, 0x2, PT ;  /* 0x000000021d00780c */ /* 0x040fe80003f05270 */
[----:B------:R-:W-:Y:S01]  /*4200*/  SEL R3, RZ, 0x1, P0 ;  /* 0x00000001ff037807 */ /* 0x000fe20000000000 */
[----:B------:R-:W-:Y:S01]  /*4210*/  IMAD.U32 R10, RZ, RZ, UR8 ;  /* 0x00000008ff0a7e24 */ /* 0x000fe2000f8e00ff */
[----:B------:R-:W-:Y:S01]  /*4220*/  @!UP1 UIADD3 UR8, UPT, UPT, UR6, 0x200, URZ ;  /* 0x0000020006089890 */ /* 0x000fe2000fffe0ff */
[----:B------:R-:W-:Y:S01]  /*4230*/  SEL R29, R29, RZ, P0 ;  /* 0x000000ff1d1d7207 */ /* 0x000fe20000000000 */
[----:B------:R-:W-:Y:S01]  /*4240*/  VOTEU.ALL UP1, P5 ;  /* 0x0000000000ff7886 */ /* 0x000fe20002820000 */
[----:B------:R-:W-:Y:S02]  /*4250*/  LOP3.LUT R28, R28, R3, RZ, 0x3c, !PT ;  /* 0x000000031c1c7212 */ /* 0x000fe400078e3cff */
[----:B------:R-:W-:Y:S01]  /*4260*/  IMAD.U32 R11, RZ, RZ, UR7 ;  /* 0x00000007ff0b7e24 */ /* 0x000fe2000f8e00ff */
[----:B------:R-:W-:Y:S04]  /*4270*/  @!P5 R2UR UR16, R10 ;  /* 0x000000000a10d2ca */ /* 0x000fe800000e0000 */
[----:B------:R-:W-:Y:S11]  /*4280*/  @!P5 R2UR UR17, R11 ;  /* 0x000000000b11d2ca */ /* 0x000ff600000e0000 */
[----:B------:R-:W-:Y:S02]  /*4290*/  @!UPT UIADD3 URZ, UPT, UPT, URZ, URZ, URZ ;  /* 0x000000fffffff290 */ /* 0x000fe4000fffe0ff */
[----:B------:R3:W-:Y:S01]  /*42a0*/  @!UP1 UTMALDG.3D [UR8], [UR16], desc[UR14] ;  /* 0x00000e08100095b4 */ /* 0x0007e20008011000 */
[----:B------:R3:W-:Y:S01]  /*42b0*/  @!P5 SYNCS.ARRIVE.TRANS64.RED.A0TR RZ, [UR6+0x40], R25 ;  /* 0x00004019ffffd9a7 */ /* 0x0007e20008300406 */
[----:B------:R-:W-:Y:S01]  /*42c0*/  UPLOP3.LUT UP1, UPT, UPT, UPT, UPT, 0x80, 0x8 ;  /* 0x000000000008789c */ /* 0x000fe20003f2f070 */
[----:B------:R-:W-:Y:S01]  /*42d0*/  SYNCS.ARRIVE.TRANS64.RED.A1T0 RZ, [UR37], RZ ;  /* 0x000000ffffff79a7 */ /* 0x000fe20008100425 */
[----:B------:R-:W-:Y:S09]  /*42e0*/  @P3 BRA `(.L_x_75) ;  /* 0xfffffff400b43947 */ /* 0x000ff2000383ffff */
[----:B------:R-:W-:Y:S07]  /*42f0*/  MOV R0, UR6 ;  /* 0x0000000600007c02 */ /* 0x000fee0008000f00 */
.L_x_76:
[----:B-1----:R-:W-:-:S04]  /*4300*/  SHF.L.U32 R3, R30, 0x1f, RZ ;  /* 0x0000001f1e037819 */ /* 0x002fc800000006ff */
[----:B------:R1:W2:Y:S03]  /*4310*/  SYNCS.PHASECHK.TRANS64.TRYWAIT P0, [R0+URZ+0x48], R3 ;  /* 0x00004803000075a7 */ /* 0x0002a600080011ff */
[----:B--2---:R-:W-:Y:S05]  /*4320*/  @!P0 NANOSLEEP.SYNCS 0x989680 ;  /* 0x009896800000895d */ /* 0x004fea0003900000 */
[----:B------:R-:W2:Y:S02]  /*4330*/  @!P0 SYNCS.PHASECHK.TRANS64 P0, [R0+URZ+0x48], R3 ;  /* 0x00004803000085a7 */ /* 0x000ea400080010ff */
[----:B--23--:R-:W-:Y:S05]  /*4340*/  @P0 EXIT ;  /* 0x000000000000094d */ /* 0x00cfea0003800000 */
[----:B------:R-:W-:Y:S05]  /*4350*/  BRA `(.L_x_76) ;  /* 0xfffffffc00e87947 */ /* 0x000fea000383ffff */
.L_x_67:
[----:B------:R-:W-:-:S06]  /*4360*/  UISETP.GE.AND UP1, UPT, UR8, 0x4, UPT ;  /* 0x000000040800788c */ /* 0x000fcc000bf26270 */
[----:B------:R-:W-:-:S13]  /*4370*/  PLOP3.LUT P0, PT, PT, PT, UP1, 0x80, 0x8 ;  /* 0x000000000008781c */ /* 0x000fda0003f0f018 */
[----:B------:R-:W-:Y:S05]  /*4380*/  @!P0 EXIT ;  /* 0x000000000000894d */ /* 0x000fea0003800000 */
[----:B------:R-:W-:Y:S01]  /*4390*/  BAR.SYNC.DEFER_BLOCKING 0x6, 0xa0 ;  /* 0x0182800000007b1d */ /* 0x000fe20000010000 */
[C---:B------:R-:W-:Y:S02]  /*43a0*/  IMAD.SHL.U32 R3, R166.reuse, 0x40, RZ ;  /* 0x00000040a6037824 */ /* 0x040fe400078e00ff */
[----:B------:R-:W-:Y:S02]  /*43b0*/  HFMA2 R76, -RZ, RZ, 0, 0 ;  /* 0x00000000ff4c7431 */ /* 0x000fe400000001ff */
[C---:B------:R-:W-:Y:S01]  /*43c0*/  IMAD.SHL.U32 R168, R166.reuse, 0x8, RZ ;  /* 0x00000008a6a87824 */ /* 0x040fe200078e00ff */
[----:B------:R-:W-:Y:S01]  /*43d0*/  CS2R R174, SRZ ;  /* 0x0000000000ae7805 */ /* 0x000fe2000001ff00 */
[----:B------:R-:W-:Y:S01]  /*43e0*/  IMAD.U32 R79, R166, 0x10000, RZ ;  /* 0x00010000a64f7824 */ /* 0x000fe200078e00ff */
[----:B------:R-:W-:Y:S01]  /*43f0*/  UMOV UR43, 0x400 ;  /* 0x00000400002b7882 */ /* 0x000fe20000000000 */
[----:B------:R-:W-:Y:S01]  /*4400*/  LOP3.LUT R5, R3, 0x180, RZ, 0xc0, !PT ;  /* 0x0000018003057812 */ /* 0x000fe200078ec0ff */
[----:B------:R-:W-:Y:S01]  /*4410*/  ULEA UR43, UR37, UR43, 0x18 ;  /* 0x0000002b252b7291 */ /* 0x000fe2000f8ec0ff */
[----:B------:R-:W1:Y:S01]  /*4420*/  LDC R167, c[0x0][0x370] ;  /* 0x0000dc00ffa77b82 */ /* 0x000e620000000800 */
[----:B------:R-:W-:Y:S01]  /*4430*/  LOP3.LUT R79, R79, 0x600000, RZ, 0xc0, !PT ;  /* 0x006000004f4f7812 */ /* 0x000fe200078ec0ff */
[----:B------:R-:W-:Y:S01]  /*4440*/  IMAD.MOV.U32 R181, RZ, RZ, RZ ;  /* 0x000000ffffb57224 */ /* 0x000fe200078e00ff */
[----:B------:R-:W-:Y:S01]  /*4450*/  LOP3.LUT R168, R5, 0x30, R168, 0xf8, !PT ;  /* 0x0000003005a87812 */ /* 0x000fe200078ef8a8 */
[----:B------:R-:W-:Y:S01]  /*4460*/  UIADD3 UR4, UPT, UPT, UR43, 0x2200, URZ ;  /* 0x000022002b047890 */ /* 0x000fe2000fffe0ff */
[----:B------:R-:W-:Y:S01]  /*4470*/  IMAD.MOV.U32 R173, RZ, RZ, RZ ;  /* 0x000000ffffad7224 */ /* 0x000fe200078e00ff */
[----:B------:R-:W2:Y:S01]  /*4480*/  LDCU.64 UR46, c[0x0][0x348] ;  /* 0x00006900ff2e77ac */ /* 0x000ea20008000a00 */
[----:B------:R-:W-:Y:S01]  /*4490*/  LOP3.LUT R168, R168, 0x1e40, R3, 0xf8, !PT ;  /* 0x00001e40a8a87812 */ /* 0x000fe200078ef803 */
[----:B------:R-:W4:Y:S01]  /*44a0*/  LDC R74, c[0x0][0xb0c] ;  /* 0x0002c300ff4a7b82 */ /* 0x000f220000000800 */
[----:B------:R-:W-:Y:S01]  /*44b0*/  IMAD.SHL.U32 R3, R166, 0x10, RZ ;  /* 0x00000010a6037824 */ /* 0x000fe200078e00ff */
[----:B------:R-:W-:Y:S01]  /*44c0*/  MOV R179, UR4 ;  /* 0x0000000400b37c02 */ /* 0x000fe20008000f00 */
[----:B------:R-:W1:Y:S03]  /*44d0*/  LDCU.64 UR38, c[0x0][0x888] ;  /* 0x00011100ff2677ac */ /* 0x000e660008000a00 */
[C---:B------:R-:W-:Y:S01]  /*44e0*/  LOP3.LUT R5, R3.reuse, 0x20, RZ, 0xc0, !PT ;  /* 0x0000002003057812 */ /* 0x040fe200078ec0ff */
[----:B------:R-:W3:Y:S01]  /*44f0*/  LDS R0, [UR43+0x110] ;  /* 0x0001102bff007984 */ /* 0x000ee20008000800 */
[----:B------:R-:W1:Y:S01]  /*4500*/  LDC R170, c[0x0][0xb20] ;  /* 0x0002c800ffaa7b82 */ /* 0x000e620000000800 */
[----:B------:R-:W-:Y:S01]  /*4510*/  LOP3.LUT R3, R3, 0x40, RZ, 0xc0, !PT ;  /* 0x0000004003037812 */ /* 0x000fe200078ec0ff */
[----:B------:R-:W-:-:S06]  /*4520*/  UIADD3 UR42, UPT, UPT, UR43, 0x200, URZ ;  /* 0x000002002b2a7890 */ /* 0x000fcc000fffe0ff */
[----:B------:R-:W1:Y:S08]  /*4530*/  LDC R73, c[0x0][0xb30] ;  /* 0x0002cc00ff497b82 */ /* 0x000e700000000800 */
[----:B------:R-:W1:Y:S08]  /*4540*/  LDC.64 R152, c[0x0][0xb10] ;  /* 0x0002c400ff987b82 */ /* 0x000e700000000a00 */
[----:B------:R-:W1:Y:S08]  /*4550*/  LDC.64 R70, c[0x0][0xb18] ;  /* 0x0002c600ff467b82 */ /* 0x000e700000000a00 */
[----:B------:R-:W1:Y:S01]  /*4560*/  LDC.64 R148, c[0x0][0x888] ;  /* 0x00022200ff947b82 */ /* 0x000e620000000a00 */
[----:B---3--:R-:W-:-:S07]  /*4570*/  IMAD.IADD R79, R0, 0x1, R79 ;  /* 0x00000001004f7824 */ /* 0x008fce00078e024f */
[----:B------:R-:W3:Y:S01]  /*4580*/  LDC.64 R68, c[0x0][0xb28] ;  /* 0x0002ca00ff447b82 */ /* 0x000ee20000000a00 */
[----:B------:R-:W-:-:S05]  /*4590*/  VIADD R0, R168, UR43 ;  /* 0x0000002ba8007c36 */ /* 0x000fca0008000000 */
[--C-:B------:R-:W-:Y:S02]  /*45a0*/  IADD3 R178, PT, PT, -R5, 0x200, R0.reuse ;  /* 0x0000020005b27810 */ /* 0x100fe40007ffe100 */
[----:B------:R-:W1:Y:S01]  /*45b0*/  LDC.64 R150, c[0x0][0x890] ;  /* 0x00022400ff967b82 */ /* 0x000e620000000a00 */
[----:B------:R-:W-:Y:S02]  /*45c0*/  IADD3 R177, PT, PT, -R3, 0x200, R0 ;  /* 0x0000020003b17810 */ /* 0x000fe40007ffe100 */
[----:B------:R-:W-:-:S05]  /*45d0*/  IMAD.IADD R176, R178, 0x1, -R3 ;  /* 0x00000001b2b07824 */ /* 0x000fca00078e0a03 */
[----:B------:R-:W1:Y:S08]  /*45e0*/  LDC.64 R146, c[0x0][0x8b0] ;  /* 0x00022c00ff927b82 */ /* 0x000e700000000a00 */
[----:B------:R-:W1:Y:S08]  /*45f0*/  LDC.64 R144, c[0x0][0x8a8] ;  /* 0x00022a00ff907b82 */ /* 0x000e700000000a00 */
[----:B--2-4-:R-:W1:Y:S02]  /*4600*/  LDC R172, c[0x0][0x374] ;  /* 0x0000dd00ffac7b82 */ /* 0x014e640000000800 */
.L_x_94:
[C---:B------:R-:W-:Y:S02]  /*4610*/  LEA R0, R181.reuse, UR43, 0x3 ;  /* 0x0000002bb5007c11 */ /* 0x040fe4000f8e18ff */
[----:B------:R-:W-:Y:S02]  /*4620*/  SHF.L.U32 R3, R174, 0x1f, RZ ;  /* 0x0000001fae037819 */ /* 0x000fe400000006ff */
[----:B------:R-:W-:Y:S02]  /*4630*/  LEA R16, R181, UR43, 0x4 ;  /* 0x0000002bb5107c11 */ /* 0x000fe4000f8e20ff */
[----:B--2---:R-:W2:Y:S02]  /*4640*/  SYNCS.PHASECHK.TRANS64.TRYWAIT P0, [R0+URZ+0x60], R3 ;  /* 0x00006003000075a7 */ /* 0x004ea400080011ff */
[----:B-12---:R-:W-:Y:S05]  /*4650*/  @!P0 BRA `(.L_x_77) ;  /* 0x0000002800608947 */ /* 0x006fea0003800000 */
.L_x_126:
[----:B------:R-:W4:Y:S01]  /*4660*/  LDC.64 R12, c[0x0][0xb10] ;  /* 0x0002c400ff0c7b82 */ /* 0x000f220000000a00 */
[----:B------:R-:W3:Y:S01]  /*4670*/  LDS.128 R16, [R16+0xf0] ;  /* 0x0000f00010107984 */ /* 0x000ee20000000c00 */
[----:B-1----:R-:W-:Y:S01]  /*4680*/  ISETP.NE.AND P1, PT, R73, 0x1, PT ;  /* 0x000000014900780c */ /* 0x002fe20003f25270 */
[----:B--2---:R-:W-:Y:S01]  /*4690*/  VIADD R0, R0, 0x70 ;  /* 0x0000007000007836 */ /* 0x004fe20000000000 */
[----:B------:R-:W-:Y:S04]  /*46a0*/  ISETP.GE.AND P0, PT, R72, 0x1, PT ;  /* 0x000000014800780c */ /* 0x000fe80003f06270 */
[----:B------:R-:W1:Y:S01]  /*46b0*/  LDC.64 R10, c[0x0][0xb18] ;  /* 0x0002c600ff0a7b82 */ /* 0x000e620000000a00 */
[----:B------:R-:W-:Y:S01]  /*46c0*/  PRMT R0, RZ, 0x654, R0 ;  /* 0x00000654ff007816 */ /* 0x000fe20000000000 */
[----:B------:R-:W-:Y:S01]  /*46d0*/  @!PT LDS RZ, [RZ] ;  /* 0x00000000fffff984 */ /* 0x000fe20000000800 */
[----:B------:R-:W-:Y:S01]  /*46e0*/  @!PT LDS RZ, [RZ] ;  /* 0x00000000fffff984 */ /* 0x000fe20000000800 */
[----:B------:R-:W-:Y:S01]  /*46f0*/  @!PT LDS RZ, [RZ] ;  /* 0x00000000fffff984 */ /* 0x000fe20000000800 */
[----:B------:R-:W-:Y:S01]  /*4700*/  @!PT LDS RZ, [RZ] ;  /* 0x00000000fffff984 */ /* 0x000fe20000000800 */
[----:B------:R2:W-:Y:S06]  /*4710*/  MEMBAR.ALL.CTA ;  /* 0x0000000000007992 */ /* 0x0005ec0000008000 */
[----:B--2---:R-:W2:Y:S01]  /*4720*/  FENCE.VIEW.ASYNC.S ;  /* 0x00000000000073c6 */ /* 0x004ea20000000000 */
[----:B------:R-:W1:Y:S08]  /*4730*/  @!P1 LDC R14, c[0x0][0xb20] ;  /* 0x0002c800ff0e9b82 */ /* 0x000e700000000800 */
[----:B------:R-:W1:Y:S01]  /*4740*/  @!P1 LDC R9, c[0x0][0xb0c] ;  /* 0x0002c300ff099b82 */ /* 0x000e620000000800 */
[----:B--2---:R2:W-:Y:S01]  /*4750*/  SYNCS.ARRIVE.TRANS64.RED.A1T0 RZ, [R0+URZ], RZ ;  /* 0x000000ff00ff79a7 */ /* 0x0045e200081004ff */
[----:B---3--:R-:W-:Y:S04]  /*4760*/  LOP3.LUT P4, RZ, R18, 0x1, RZ, 0xc0, !PT ;  /* 0x0000000112ff7812 */ /* 0x008fe8000788c0ff */
[----:B------:R-:W-:Y:S09]  /*4770*/  P2R R180, PR, RZ, 0x10 ;  /* 0x00000010ffb47803 */ /* 0x000ff20000000000 */
[----:B------:R-:W-:Y:S02]  /*4780*/  @P4 MOV R77, R16 ;  /* 0x00000010004d4202 */ /* 0x000fe40000000f00 */
[----:B------:R-:W-:Y:S01]  /*4790*/  @P4 LOP3.LUT R75, R17, 0xffff, RZ, 0xc0, !PT ;  /* 0x0000ffff114b4812 */ /* 0x000fe200078ec0ff */
[----:B--2-4-:R-:W-:Y:S06]  /*47a0*/  @!P0 BRA `(.L_x_78) ;  /* 0x0000000000a48947 */ /* 0x014fec0003800000 */
[----:B------:R-:W-:Y:S01]  /*47b0*/  IMAD.HI.U32 R21, R172, R71, RZ ;  /* 0x00000047ac157227 */ /* 0x000fe200078e00ff */
[----:B------:R-:W-:Y:S02]  /*47c0*/  ISETP.NE.AND P0, PT, R70, 0x1, PT ;  /* 0x000000014600780c */ /* 0x000fe40003f05270 */
[----:B------:R-:W-:Y:S01]  /*47d0*/  ISETP.NE.AND P2, PT, R72, 0x1, PT ;  /* 0x000000014800780c */ /* 0x000fe20003f45270 */
[----:B------:R-:W-:Y:S01]  /*47e0*/  IMAD.HI.U32 R20, R167, R152, RZ ;  /* 0x00000098a7147227 */ /* 0x000fe200078e00ff */
[----:B------:R-:W-:Y:S02]  /*47f0*/  SHF.R.U32.HI R21, RZ, R170, R21 ;  /* 0x000000aaff157219 */ /* 0x000fe40000011615 */
[----:B------:R-:W-:Y:S01]  /*4800*/  ISETP.NE.AND P3, PT, R74, 0x1, PT ;  /* 0x000000014a00780c */ /* 0x000fe20003f65270 */
[----:B------:R-:W-:Y:S01]  /*4810*/  IMAD.HI.U32 R24, R77, R152, RZ ;  /* 0x000000984d187227 */ /* 0x000fe200078e00ff */
[----:B------:R-:W-:Y:S02]  /*4820*/  SHF.R.U32.HI R20, RZ, R153, R20 ;  /* 0x00000099ff147219 */ /* 0x000fe40000011614 */
[----:B------:R-:W-:Y:S01]  /*4830*/  SEL R3, R172, R21, !P0 ;  /* 0x00000015ac037207 */ /* 0x000fe20004000000 */
[----:B------:R-:W-:Y:S01]  /*4840*/  IMAD.HI.U32 R21, R75, R71, RZ ;  /* 0x000000474b157227 */ /* 0x000fe200078e00ff */
[----:B------:R-:W-:Y:S02]  /*4850*/  SEL R7, R167, R20, !P3 ;  /* 0x00000014a7077207 */ /* 0x000fe40005800000 */
[----:B------:R-:W-:Y:S01]  /*4860*/  SHF.R.U32.HI R24, RZ, R153, R24 ;  /* 0x00000099ff187219 */ /* 0x000fe20000011618 */
[-C--:B------:R-:W-:Y:S04]  /*4870*/  IMAD.HI.U32 R20, R3, R68.reuse, RZ ;  /* 0x0000004403147227 */ /* 0x080fe800078e00ff */
[----:B------:R-:W-:Y:S01]  /*4880*/  IMAD.HI.U32 R22, R7, R68, RZ ;  /* 0x0000004407167227 */ /* 0x000fe200078e00ff */
[-C--:B------:R-:W-:Y:S02]  /*4890*/  @P2 SHF.R.U32.HI R3, RZ, R69.reuse, R20 ;  /* 0x00000045ff032219 */ /* 0x080fe40000011614 */
[----:B------:R-:W-:Y:S02]  /*48a0*/  SHF.R.U32.HI R20, RZ, R170, R21 ;  /* 0x000000aaff147219 */ /* 0x000fe40000011615 */
[----:B------:R-:W-:Y:S01]  /*48b0*/  @P2 SHF.R.U32.HI R7, RZ, R69, R22 ;  /* 0x00000045ff072219 */ /* 0x000fe20000011616 */
[C---:B------:R-:W-:Y:S01]  /*48c0*/  IMAD R2, R72.reuse, R3, RZ ;  /* 0x0000000348027224 */ /* 0x040fe200078e02ff */
[----:B------:R-:W-:Y:S02]  /*48d0*/  SEL R5, R75, R20, !P0 ;  /* 0x000000144b057207 */ /* 0x000fe40004000000 */
[----:B------:R-:W-:Y:S01]  /*48e0*/  SEL R3, R77, R24, !P3 ;  /* 0x000000184d037207 */ /* 0x000fe20005800000 */
[----:B------:R-:W-:Y:S01]  /*48f0*/  IMAD R4, R72, R7, RZ ;  /* 0x0000000748047224 */ /* 0x000fe200078e02ff */
[C---:B------:R-:W-:Y:S01]  /*4900*/  ISETP.GE.AND P0, PT, R5.reuse, R2, PT ;  /* 0x000000020500720c */ /* 0x040fe20003f06270 */
[----:B------:R-:W-:Y:S03]  /*4910*/  IMAD.HI.U32 R6, R5, R68, RZ ;  /* 0x0000004405067227 */ /* 0x000fe600078e00ff */
[----:B------:R-:W-:Y:S01]  /*4920*/  ISETP.GE.OR P0, PT, R3, R4, P0 ;  /* 0x000000040300720c */ /* 0x000fe20000706670 */
[----:B------:R-:W-:Y:S01]  /*4930*/  IMAD.MOV R4, RZ, RZ, -R3 ;  /* 0x000000ffff047224 */ /* 0x000fe200078e0a03 */
[-C--:B------:R-:W-:Y:S03]  /*4940*/  SHF.R.U32.HI R6, RZ, R69.reuse, R6 ;  /* 0x00000045ff067219 */ /* 0x080fe60000011606 */
[----:B------:R-:W-:Y:S01]  /*4950*/  IMAD R77, R74, R4, R77 ;  /* 0x000000044a4d7224 */ /* 0x000fe200078e024d */
[----:B------:R-:W-:Y:S05]  /*4960*/  SEL R15, R5, R6, !P2 ;  /* 0x00000006050f7207 */ /* 0x000fea0005000000 */
[----:B------:R-:W-:Y:S02]  /*4970*/  IMAD.MOV R6, RZ, RZ, -R15 ;  /* 0x000000ffff067224 */ /* 0x000fe400078e0a0f */
[C---:B------:R-:W-:Y:S04]  /*4980*/  @!P0 IMAD.HI.U32 R2, R3.reuse, R68, RZ ;  /* 0x0000004403028227 */ /* 0x040fe800078e00ff */
[----:B------:R-:W-:Y:S01]  /*4990*/  IMAD R6, R72, R6, R5 ;  /* 0x0000000648067224 */ /* 0x000fe200078e0205 */
[----:B------:R-:W-:Y:S04]  /*49a0*/  @!P0 SHF.R.U32.HI R2, RZ, R69, R2 ;  /* 0x00000045ff028219 */ /* 0x000fe80000011602 */
[----:B------:R-:W-:Y:S02]  /*49b0*/  @!P0 SEL R0, R3, R2, !P2 ;  /* 0x0000000203008207 */ /* 0x000fe40005000000 */
[----:B------:R-:W-:Y:S02]  /*49c0*/  IADD3 R2, PT, PT, -R5, RZ, RZ ;  /* 0x000000ff05027210 */ /* 0x000fe40007ffe1ff */
[----:B------:R-:W-:Y:S01]  /*49d0*/  @!P0 IADD3 R8, PT, PT, R15, -R0, RZ ;  /* 0x800000000f088210 */ /* 0x000fe20007ffe0ff */
[----:B------:R-:W-:Y:S02]  /*49e0*/  @!P0 IMAD R0, R7, R6, R0 ;  /* 0x0000000607008224 */ /* 0x000fe400078e0200 */
[----:B------:R-:W-:Y:S02]  /*49f0*/  IMAD R75, R70, R2, R75 ;  /* 0x00000002464b7224 */ /* 0x000fe400078e024b */
[----:B------:R-:W-:Y:S02]  /*4a00*/  @!P0 IMAD R5, R8, R72, R3 ;  /* 0x0000004808058224 */ /* 0x000fe400078e0203 */
[----:B------:R-:W-:Y:S04]  /*4a10*/  @!P0 IMAD.MOV.U32 R3, RZ, RZ, R0 ;  /* 0x000000ffff038224 */ /* 0x000fe800078e0000 */
[----:B------:R-:W-:Y:S02]  /*4a20*/  IMAD R77, R3, R74, R77 ;  /* 0x0000004a034d7224 */ /* 0x000fe400078e024d */
[----:B------:R-:W-:Y:S07]  /*4a30*/  IMAD R75, R5, R70, R75 ;  /* 0x00000046054b7224 */ /* 0x000fee00078e024b */
.L_x_78:
[----:B------:R-:W-:Y:S01]  /*4a40*/  @!P1 IMAD.HI.U32 R0, R77, R12, RZ ;  /* 0x0000000c4d009227 */ /* 0x000fe200078e00ff */
[----:B-1----:R-:W-:Y:S01]  /*4a50*/  @!P1 ISETP.NE.AND P0, PT, R10, 0x1, PT ;  /* 0x000000010a00980c */ /* 0x002fe20003f05270 */
[----:B------:R-:W-:Y:S01]  /*4a60*/  ULOP3.LUT UP0, URZ, UR42, 0x1b0, URZ, 0xc0, !UPT ;  /* 0x000001b02aff7892 */ /* 0x000fe2000f80c0ff */
[----:B------:R-:W-:Y:S01]  /*4a70*/  @!P1 ISETP.NE.AND P2, PT, R9, 0x1, PT ;  /* 0x000000010900980c */ /* 0x000fe20003f45270 */
[----:B------:R-:W-:Y:S01]  /*4a80*/  @!P1 IMAD.HI.U32 R3, R75, R11, RZ ;  /* 0x0000000b4b039227 */ /* 0x000fe200078e00ff */
[----:B------:R-:W-:Y:S02]  /*4a90*/  @!P1 SHF.R.U32.HI R0, RZ, R13, R0 ;  /* 0x0000000dff009219 */ /* 0x000fe40000011600 */
[----:B------:R-:W-:Y:S01]  /*4aa0*/  @P4 SHF.R.U32.HI R171, RZ, 0x10, R17 ;  /* 0x00000010ffab4819 */ /* 0x000fe20000011611 */
[----:B------:R-:W-:Y:S01]  /*4ab0*/  VIADD R181, R181, 0x1 ;  /* 0x00000001b5b57836 */ /* 0x000fe20000000000 */
[----:B------:R-:W-:Y:S02]  /*4ac0*/  @!P1 SHF.R.U32.HI R2, RZ, R14, R3 ;  /* 0x0000000eff029219 */ /* 0x000fe40000011603 */
[----:B------:R-:W-:Y:S02]  /*4ad0*/  @!P1 SEL R3, R77, R0, !P2 ;  /* 0x000000004d039207 */ /* 0x000fe40005000000 */
[----:B------:R-:W-:Y:S05]  /*4ae0*/  @!P1 SEL R2, R75, R2, !P0 ;  /* 0x000000024b029207 */ /* 0x000fea0004000000 */
[----:B------:R-:W-:Y:S02]  /*4af0*/  @!P1 IMAD.IADD R0, R2, 0x1, -R3 ;  /* 0x0000000102009824 */ /* 0x000fe400078e0a03 */
[----:B------:R-:W-:Y:S02]  /*4b00*/  @!P1 IMAD.IADD R2, R3, 0x1, -R2 ;  /* 0x0000000103029824 */ /* 0x000fe400078e0a02 */
[----:B------:R-:W-:Y:S02]  /*4b10*/  @!P1 IMAD R77, R0, R9, R77 ;  /* 0x00000009004d9224 */ /* 0x000fe400078e024d */
[----:B------:R-:W-:Y:S01]  /*4b20*/  @!P1 IMAD R75, R2, R10, R75 ;  /* 0x0000000a024b9224 */ /* 0x000fe200078e024b */
[----:B------:R-:W-:Y:S06]  /*4b30*/  BRA.U !UP0, `(.L_x_79) ;  /* 0x0000000108407547 */ /* 0x000fec000b800000 */
[----:B------:R-:W1:Y:S01]  /*4b40*/  LDCU.64 UR8, c[0x4][0x80] ;  /* 0x01001000ff0877ac */ /* 0x000e620008000a00 */
[----:B------:R-:W-:Y:S01]  /*4b50*/  MOV R3, 0x0 ;  /* 0x0000000000037802 */ /* 0x000fe20000000f00 */
[----:B------:R-:W-:Y:S02]  /*4b60*/  HFMA2 R12, -RZ, RZ, 0, 5.9604644775390625e-08 ;  /* 0x00000001ff0c7431 */ /* 0x000fe400000001ff */
[----:B------:R-:W-:Y:S02]  /*4b70*/  IMAD.MOV.U32 R8, RZ, RZ, 0x70 ;  /* 0x00000070ff087424 */ /* 0x000fe400078e00ff */
[----:B------:R-:W-:Y:S01]  /*4b80*/  IMAD.MOV.U32 R13, RZ, RZ, RZ ;  /* 0x000000ffff0d7224 */ /* 0x000fe200078e00ff */
[----:B------:R-:W2:Y:S01]  /*4b90*/  LDCU.64 UR6, c[0x4][0x88] ;  /* 0x01001100ff0677ac */ /* 0x000ea20008000a00 */
[----:B------:R-:W3:Y:S01]  /*4ba0*/  LDC.64 R2, c[0x4][R3] ;  /* 0x0100000003027b82 */ /* 0x000ee20000000a00 */
[----:B------:R-:W4:Y:S01]  /*4bb0*/  LDCU.64 UR4, c[0x4][0x8] ;  /* 0x01000100ff0477ac */ /* 0x000f220008000a00 */
[----:B-1----:R-:W-:Y:S01]  /*4bc0*/  MOV R5, UR9 ;  /* 0x0000000900057c02 */ /* 0x002fe20008000f00 */
[----:B------:R-:W-:Y:S01]  /*4bd0*/  IMAD.U32 R4, RZ, RZ, UR8 ;  /* 0x00000008ff047e24 */ /* 0x000fe2000f8e00ff */
[----:B--2---:R-:W-:Y:S01]  /*4be0*/  MOV R7, UR7 ;  /* 0x0000000700077c02 */ /* 0x004fe20008000f00 */
[----:B------:R-:W-:Y:S01]  /*4bf0*/  IMAD.U32 R6, RZ, RZ, UR6 ;  /* 0x00000006ff067e24 */ /* 0x000fe2000f8e00ff */
[----:B----4-:R-:W-:Y:S01]  /*4c00*/  MOV R11, UR5 ;  /* 0x00000005000b7c02 */ /* 0x010fe20008000f00 */
[----:B------:R-:W-:Y:S02]  /*4c10*/  IMAD.U32 R10, RZ, RZ, UR4 ;  /* 0x00000004ff0a7e24 */ /* 0x000fe4000f8e00ff */
[----:B------:R-:W-:Y:S07]  /*4c20*/  LEPC R20, `(.L_x_79) ;  /* 0x000000001014794e */ /* 0x000fee0000000000 */
[----:B---3-5:R-:W-:Y:S05]  /*4c30*/  CALL.ABS.NOINC R2 ;  /* 0x0000000002007343 */ /* 0x028fea0003c00000 */
.L_x_79:
[----:B------:R-:W-:Y:S01]  /*4c40*/  LOP3.LUT P0, RZ, R179, 0x1b0, RZ, 0xc0, !PT ;  /* 0x000001b0b3ff7812 */ /* 0x000fe2000780c0ff */
[----:B------:R-:W-:Y:S11]  /*4c50*/  BSSY.RECONVERGENT B6, `(.L_x_80) ;  /* 0x0000013000067945 */ /* 0x000ff60003800200 */
[----:B------:R-:W-:Y:S01]  /*4c60*/  @!UPT UIADD3 URZ, UPT, UPT, URZ, URZ, URZ ;  /* 0x000000fffffff290 */ /* 0x000fe2000fffe0ff */
[----:B------:R-:W-:Y:S05]  /*4c70*/  @!P0 BRA `(.L_x_81) ;  /* 0x0000000000408947 */ /* 0x000fea0003800000 */
        /* <DEDUP_REMOVED lines=16> */
.L_x_81:
[----:B------:R-:W-:Y:S05]  /*4d80*/  BSYNC.RECONVERGENT B6 ;  /* 0x0000000000067941 */ /* 0x000fea0003800200 */
.L_x_80:
[----:B------:R-:W-:Y:S01]  /*4d90*/  ISETP.NE.U32.AND P3, PT, R150, RZ, PT ;  /* 0x000000ff9600720c */ /* 0x000fe20003f65070 */
[----:B------:R-:W-:Y:S01]  /*4da0*/  UISETP.NE.AND UP1, UPT, UR44, URZ, UPT ;  /* 0x000000ff2c00728c */ /* 0x000fe2000bf25270 */
[----:B------:R-:W-:Y:S02]  /*4db0*/  ISETP.NE.U32.AND P4, PT, R146, RZ, PT ;  /* 0x000000ff9200720c */ /* 0x000fe40003f85070 */
[----:B------:R-:W-:Y:S02]  /*4dc0*/  ISETP.NE.AND.EX P3, PT, R151, RZ, PT, P3 ;  /* 0x000000ff9700720c */ /* 0x000fe40003f65330 */
[----:B------:R-:W-:Y:S02]  /*4dd0*/  PLOP3.LUT P1, PT, PT, PT, PT, 0x8, 0x80 ;  /* 0x000000000080781c */ /* 0x000fe40003f2e170 */
[----:B------:R-:W-:Y:S02]  /*4de0*/  PLOP3.LUT P0, PT, PT, PT, UP1, 0x80, 0x8 ;  /* 0x000000000008781c */ /* 0x000fe40003f0f018 */
[----:B------:R-:W-:Y:S02]  /*4df0*/  ISETP.NE.AND.EX P4, PT, R147, RZ, PT, P4 ;  /* 0x000000ff9300720c */ /* 0x000fe40003f85340 */
[----:B------:R-:W1:Y:S09]  /*4e00*/  @UP1 LDCU.64 UR4, c[0x0][0x888] ;  /* 0x00011100ff0417ac */ /* 0x000e720008000a00 */
[----:B------:R-:W-:Y:S01]  /*4e10*/  @P0 PLOP3.LUT P1, PT, P3, PT, PT, 0x80, 0x8 ;  /* 0x000000000008081c */ /* 0x000fe20001f2f070 */
[----:B-1----:R-:W-:Y:S04]  /*4e20*/  @UP1 UISETP.NE.U32.AND UP0, UPT, UR4, URZ, UPT ;  /* 0x000000ff0400128c */ /* 0x002fe8000bf05070 */
[----:B------:R-:W-:Y:S04]  /*4e30*/  @UP1 UISETP.NE.AND.EX UP0, UPT, UR5, URZ, UPT, UP0 ;  /* 0x000000ff0500128c */ /* 0x000fe8000bf05300 */
[----:B------:R-:W-:Y:S01]  /*4e40*/  @UP1 USEL UR4, URZ, 0xffffffff, UP0 ;  /* 0xffffffffff041887 */ /* 0x000fe20008000000 */
[----:B------:R-:W-:Y:S11]  /*4e50*/  @!P3 BRA `(.L_x_82) ;  /* 0x00000000002cb947 */ /* 0x000ff60003800000 */
[----:B------:R-:W-:Y:S01]  /*4e60*/  ISETP.NE.U32.AND P2, PT, R148, RZ, PT ;  /* 0x000000ff9400720c */ /* 0x000fe20003f45070 */
[----:B------:R-:W-:Y:S03]  /*4e70*/  IMAD.MOV.U32 R164, RZ, RZ, 0x1 ;  /* 0x00000001ffa47424 */ /* 0x000fe600078e00ff */
[----:B------:R-:W-:Y:S11]  /*4e80*/  ISETP.NE.AND.EX P2, PT, R149, RZ, PT, P2 ;  /* 0x000000ff9500720c */ /* 0x000ff60003f45320 */
[----:B------:R-:W-:Y:S02]  /*4e90*/  @!UPT UIADD3 URZ, UPT, UPT, URZ, URZ, URZ ;  /* 0x000000fffffff290 */ /* 0x000fe4000fffe0ff */
[----:B------:R-:W1:Y:S01]  /*4ea0*/  @P2 LDC.64 R2, c[0x0][0x888] ;  /* 0x00022200ff022b82 */ /* 0x000e620000000a00 */
[----:B------:R-:W-:Y:S04]  /*4eb0*/  @P2 IMAD R0, R150, UR36, RZ ;  /* 0x0000002496002c24 */ /* 0x000fe8000f8e02ff */
[----:B-1----:R-:W-:Y:S04]  /*4ec0*/  @P2 IMAD.WIDE R2, R0, 0x4, R2 ;  /* 0x0000000400022825 */ /* 0x002fe800078e0202 */
[----:B------:R-:W-:Y:S01]  /*4ed0*/  HFMA2 R0, -RZ, RZ, 0, 5.9604644775390625e-08 ;  /* 0x00000001ff007431 */ /* 0x000fe200000001ff */
[----:B-----5:R1:W5:Y:S04]  /*4ee0*/  @P2 LDG.E R81, desc[UR40][R2.64] ;  /* 0x0000002802512981 */ /* 0x020368000c1e1900 */
[----:B------:R-:W-:Y:S01]  /*4ef0*/  @!P2 PRMT R164, R0, 0x7610, R164 ;  /* 0x0000761000a4a816 */ /* 0x000fe200000000a4 */
[----:B-1----:R-:W2:Y:S06]  /*4f00*/  @!P2 LDC R81, c[0x0][0x880] ;  /* 0x00022000ff51ab82 */ /* 0x002eac0000000800 */
.L_x_82:
[----:B------:R-:W-:Y:S05]  /*4f10*/  @!P4 BRA `(.L_x_83) ;  /* 0x000000000020c947 */ /* 0x000fea0003800000 */
[----:B------:R-:W-:Y:S04]  /*4f20*/  ISETP.NE.U32.AND P2, PT, R144, RZ, PT ;  /* 0x000000ff9000720c */ /* 0x000fe80003f45070 */
[----:B------:R-:W-:Y:S11]  /*4f30*/  ISETP.NE.AND.EX P2, PT, R145, RZ, PT, P2 ;  /* 0x000000ff9100720c */ /* 0x000ff60003f45320 */
[----:B------:R-:W-:Y:S02]  /*4f40*/  @!UPT UIADD3 URZ, UPT, UPT, URZ, URZ, URZ ;  /* 0x000000fffffff290 */ /* 0x000fe4000fffe0ff */
[----:B------:R-:W1:Y:S01]  /*4f50*/  @P2 LDC.64 R2, c[0x0][0x8a8] ;  /* 0x00022a00ff022b82 */ /* 0x000e620000000a00 */
[----:B------:R-:W-:Y:S04]  /*4f60*/  @P2 IMAD R0, R146, UR36, RZ ;  /* 0x0000002492002c24 */ /* 0x000fe8000f8e02ff */
[----:B-1----:R-:W-:Y:S05]  /*4f70*/  @P2 IMAD.WIDE R2, R0, 0x4, R2 ;  /* 0x0000000400022825 */ /* 0x002fea00078e0202 */
[----:B-----5:R1:W5:Y:S02]  /*4f80*/  @P2 LDG.E R78, desc[UR40][R2.64] ;  /* 0x00000028024e2981 */ /* 0x020364000c1e1900 */
[----:B-1----:R-:W3:Y:S02]  /*4f90*/  @!P2 LDC R78, c[0x0][0x8a0] ;  /* 0x00022800ff4eab82 */ /* 0x002ee40000000800 */
.L_x_83:
[----:B--2--5:R-:W-:Y:S01]  /*4fa0*/  @P0 FSETP.NEU.AND P4, PT, R81, RZ, PT ;  /* 0x000000ff5100020b */ /* 0x024fe20003f8d000 */
[----:B------:R-:W-:Y:S01]  /*4fb0*/  IMAD.U32 R0, RZ, RZ, UR4 ;  /* 0x00000004ff007e24 */ /* 0x000fe2000f8e00ff */
[----:B------:R-:W-:Y:S01]  /*4fc0*/  @P0 LOP3.LUT P2, RZ, R164, 0xff, RZ, 0xc0, !PT ;  /* 0x000000ffa4ff0812 */ /* 0x000fe2000784c0ff */
[----:B------:R-:W-:Y:S01]  /*4fd0*/  BSSY B1, `(.L_x_84) ;  /* 0x000003d000017945 */ /* 0x000fe20003800000 */
[----:B------:R-:W-:Y:S01]  /*4fe0*/  @P0 SEL R3, RZ, 0xffffffff, P4 ;  /* 0xffffffffff030807 */ /* 0x000fe20002000000 */
[C---:B------:R-:W-:Y:S01]  /*4ff0*/  IMAD R64, R76.reuse, 0x40, R79 ;  /* 0x000000404c407824 */ /* 0x040fe200078e024f */
[----:B------:R-:W-:Y:S02]  /*5000*/  LEA R156, R76, UR43, 0x3 ;  /* 0x0000002b4c9c7c11 */ /* 0x000fe4000f8e18ff */
[----:B------:R-:W-:Y:S02]  /*5010*/  CS2R R86, SRZ ;  /* 0x0000000000567805 */ /* 0x000fe4000001ff00 */
[----:B------:R-:W-:Y:S02]  /*5020*/  @P1 SEL R3, R0, R3, !P2 ;  /* 0x0000000300031207 */ /* 0x000fe40005000000 */
[----:B------:R-:W-:Y:S02]  /*5030*/  CS2R R84, SRZ ;  /* 0x0000000000547805 */ /* 0x000fe4000001ff00 */
[----:B------:R-:W-:Y:S02]  /*5040*/  SHF.L.U32 R5, R175, 0x1f, RZ ;  /* 0x0000001faf057819 */ /* 0x000fe400000006ff */
[----:B------:R-:W-:Y:S02]  /*5050*/  CS2R R90, SRZ ;  /* 0x00000000005a7805 */ /* 0x000fe4000001ff00 */
[----:B------:R-:W-:Y:S02]  /*5060*/  @P0 LOP3.LUT R3, R3, 0x1, RZ, 0xc0, !PT ;  /* 0x0000000103030812 */ /* 0x000fe400078ec0ff */
[----:B------:R-:W-:Y:S02]  /*5070*/  CS2R R88, SRZ ;  /* 0x0000000000587805 */ /* 0x000fe4000001ff00 */
[----:B------:R-:W-:Y:S02]  /*5080*/  PLOP3.LUT P5, PT, PT, PT, PT, 0x8, 0x80 ;  /* 0x000000000080781c */ /* 0x000fe40003fae170 */
[----:B------:R-:W-:Y:S02]  /*5090*/  CS2R R98, SRZ ;  /* 0x0000000000627805 */ /* 0x000fe4000001ff00 */
[----:B------:R-:W-:Y:S02]  /*50a0*/  ISETP.NE.U32.OR P1, PT, R3, 0x1, !P0 ;  /* 0x000000010300780c */ /* 0x000fe40004725470 */
[----:B------:R-:W-:Y:S02]  /*50b0*/  CS2R R96, SRZ ;  /* 0x0000000000607805 */ /* 0x000fe4000001ff00 */
[----:B------:R-:W-:Y:S02]  /*50c0*/  CS2R R94, SRZ ;  /* 0x00000000005e7805 */ /* 0x000fe4000001ff00 */
[----:B------:R-:W-:Y:S07]  /*50d0*/  CS2R R92, SRZ ;  /* 0x00000000005c7805 */ /* 0x000fee000001ff00 */
[----:B------:R-:W-:Y:S04]  /*50e0*/  @P1 SHF.L.U32 R2, R173, 0x1f, RZ ;  /* 0x0000001fad021819 */ /* 0x000fe800000006ff */
[----:B------:R-:W1:Y:S01]  /*50f0*/  @P1 SYNCS.PHASECHK.TRANS64.TRYWAIT P0, [UR43+0x40], R2 ;  /* 0x00004002ff0015a7 */ /* 0x000e62000800112b */
[----:B------:R2:W4:Y:S01]  /*5100*/  SYNCS.PHASECHK.TRANS64.TRYWAIT P4, [R156+URZ+0x80], R5 ;  /* 0x000080059c0075a7 */ /* 0x00052200080811ff */
[----:B-1----:R-:W-:Y:S01]  /*5110*/  @P1 PLOP3.LUT P5, PT, P0, PT, PT, 0x8, 0x80 ;  /* 0x000000000080181c */ /* 0x002fe200007ae170 */
[----:B------:R-:W-:Y:S01]  /*5120*/  @!UPT UIADD3 URZ, UPT, UPT, URZ, URZ, URZ ;  /* 0x000000fffffff290 */ /* 0x000fe2000fffe0ff */
[----:B--2-4-:R-:W-:Y:S11]  /*5130*/  @!P1 BRA `(.L_x_85) ;  /* 0x0000000000989947 */ /* 0x014ff60003800000 */
[----:B------:R-:W-:Y:S01]  /*5140*/  ISETP.NE.U32.AND P0, PT, RZ, UR38, PT ;  /* 0x00000026ff007c0c */ /* 0x000fe2000bf05070 */
[----:B------:R-:W-:Y:S01]  /*5150*/  BSSY B0, `(.L_x_86) ;  /* 0x0000016000007945 */ /* 0x000fe20003800000 */
[----:B------:R-:W-:Y:S02]  /*5160*/  FSETP.NEU.AND P2, PT, R81, RZ, PT ;  /* 0x000000ff5100720b */ /* 0x000fe40003f4d000 */
[----:B------:R-:W-:Y:S02]  /*5170*/  CS2R R94, SRZ ;  /* 0x00000000005e7805 */ /* 0x000fe4000001ff00 */
[----:B------:R-:W-:Y:S02]  /*5180*/  ISETP.NE.AND.EX P0, PT, RZ, UR39, PT, P0 ;  /* 0x00000027ff007c0c */ /* 0x000fe4000bf05300 */
[----:B------:R-:W-:Y:S02]  /*5190*/  CS2R R92, SRZ ;  /* 0x00000000005c7805 */ /* 0x000fe4000001ff00 */
[----:B------:R-:W-:Y:S02]  /*51a0*/  LOP3.LUT P1, RZ, R164, 0xff, RZ, 0xc0, !PT ;  /* 0x000000ffa4ff7812 */ /* 0x000fe4000782c0ff */
[----:B------:R-:W-:Y:S02]  /*51b0*/  CS2R R98, SRZ ;  /* 0x0000000000627805 */ /* 0x000fe4000001ff00 */
[----:B------:R-:W-:Y:S02]  /*51c0*/  SEL R0, RZ, 0xffffffff, P2 ;  /* 0xffffffffff007807 */ /* 0x000fe40001000000 */
[----:B------:R-:W-:Y:S02]  /*51d0*/  CS2R R96, SRZ ;  /* 0x0000000000607805 */ /* 0x000fe4000001ff00 */
[----:B------:R-:W-:Y:S02]  /*51e0*/  SEL R3, RZ, 0xffffffff, P0 ;  /* 0xffffffffff037807 */ /* 0x000fe40000000000 */
[----:B------:R-:W-:Y:S02]  /*51f0*/  CS2R R90, SRZ ;  /* 0x00000000005a7805 */ /* 0x000fe4000001ff00 */
[----:B------:R-:W-:Y:S02]  /*5200*/  CS2R R88, SRZ ;  /* 0x0000000000587805 */ /* 0x000fe4000001ff00 */
[----:B------:R-:W-:Y:S02]  /*5210*/  CS2R R86, SRZ ;  /* 0x0000000000567805 */ /* 0x000fe4000001ff00 */
[----:B------:R-:W-:Y:S02]  /*5220*/  @P3 SEL R0, R3, R0, !P1 ;  /* 0x0000000003003207 */ /* 0x000fe40004800000 */
[----:B------:R-:W-:Y:S02]  /*5230*/  CS2R R84, SRZ ;  /* 0x0000000000547805 */ /* 0x000fe4000001ff00 */
[----:B------:R-:W-:Y:S04]  /*5240*/  LOP3.LUT R0, R0, 0x1, RZ, 0xc0, !PT ;  /* 0x0000000100007812 */ /* 0x000fe800078ec0ff */
[----:B------:R-:W-:Y:S01]  /*5250*/  ISETP.NE.U32.AND P0, PT, R0, 0x1, PT ;  /* 0x000000010000780c */ /* 0x000fe20003f05070 */
[----:B------:R-:W-:Y:S01]  /*5260*/  @!UPT UIADD3 URZ, UPT, UPT, URZ, URZ, URZ ;  /* 0x000000fffffff290 */ /* 0x000fe2000fffe0ff */
[----:B------:R-:W-:Y:S11]  /*5270*/  @!P5 BRA `(.L_x_87) ;  /* 0x00000000000cd947 */ /* 0x000ff60003800000 */
[----:B------:R-:W-:Y:S04]  /*5280*/  SHF.L.U32 R3, R173, 0x1f, RZ ;  /* 0x0000001fad037819 */ /* 0x000fe800000006ff */
[----:B------:R-:W1:Y:S02]  /*5290*/  SYNCS.PHASECHK.TRANS64.TRYWAIT P1, [UR43+0x40], R3 ;  /* 0x00004003ff0075a7 */ /* 0x000e64000802112b */
[----:B-1----:R-:W-:Y:S05]  /*52a0*/  @!P1 BRA `(.L_x_88) ;  /* 0x0000001c00609947 */ /* 0x002fea0003800000 */
.L_x_87:
[----:B------:R-:W-:Y:S05]  /*52b0*/  BSYNC B0 ;  /* 0x0000000000007941 */ /* 0x000fea0003800000 */
.L_x_86:
[----:B------:R2:W4:Y:S01]  /*52c0*/  @P0 LDS.128 R92, [R168+UR43+0x200] ;  /* 0x0002002ba85c0984 */ /* 0x0005220008000c00 */
[----:B------:R-:W-:Y:S01]  /*52d0*/  UIADD3 UR4, UPT, UPT, UR43, 0x48, URZ ;  /* 0x000000482b047890 */ /* 0x000fe2000fffe0ff */
[----:B------:R-:W-:Y:S02]  /*52e0*/  LOP3.LUT R173, R173, 0x1, RZ, 0x3c, !PT ;  /* 0x00000001adad7812 */ /* 0x000fe400078e3cff */
[----:B------:R2:W1:Y:S01]  /*52f0*/  @P0 LDS.128 R96, [R178+0x10] ;  /* 0x00001000b2600984 */ /* 0x0004620000000c00 */
[----:B------:R-:W-:Y:S03]  /*5300*/  UPRMT UR4, UR37, 0x654, UR4 ;  /* 0x0000065425047896 */ /* 0x000fe60008000004 */
[----:B------:R2:W1:Y:S04]  /*5310*/  @P0 LDS.128 R88, [R177+0x20] ;  /* 0x00002000b1580984 */ /* 0x0004680000000c00 */
[----:B------:R2:W1:Y:S01]  /*5320*/  @P0 LDS.128 R84, [R176+0x30] ;  /* 0x00003000b0540984 */ /* 0x0004620000000c00 */
[----:B------:R-:W-:Y:S01]  /*5330*/  @!PT LDS RZ, [RZ] ;  /* 0x00000000fffff984 */ /* 0x000fe20000000800 */
[----:B------:R-:W-:Y:S01]  /*5340*/  @!PT LDS RZ, [RZ] ;  /* 0x00000000fffff984 */ /* 0x000fe20000000800 */
[----:B------:R-:W-:Y:S01]  /*5350*/  @!PT LDS RZ, [RZ] ;  /* 0x00000000fffff984 */ /* 0x000fe20000000800 */
[----:B------:R-:W-:Y:S01]  /*5360*/  @!PT LDS RZ, [RZ] ;  /* 0x00000000fffff984 */ /* 0x000fe20000000800 */
[----:B------:R5:W-:Y:S06]  /*5370*/  MEMBAR.ALL.CTA ;  /* 0x0000000000007992 */ /* 0x000bec0000008000 */
[----:B-----5:R-:W5:Y:S02]  /*5380*/  FENCE.VIEW.ASYNC.S ;  /* 0x00000000000073c6 */ /* 0x020f640000000000 */
[----:B-----5:R-:W-:Y:S01]  /*5390*/  SYNCS.ARRIVE.TRANS64.RED.A1T0 RZ, [UR4], RZ ;  /* 0x000000ffffff79a7 */ /* 0x020fe20008100404 */
.L_x_85:
[----:B------:R-:W-:Y:S05]  /*53a0*/  BSYNC B1 ;  /* 0x0000000000017941 */ /* 0x000fea0003800000 */
.L_x_84:
[----:B-1----:R-:W-:Y:S04]  /*53b0*/  SHF.R.U32.HI R0, RZ, 0x15, R64 ;  /* 0x00000015ff007819 */ /* 0x002fe80000011640 */
[----:B------:R-:W-:Y:S01]  /*53c0*/  LOP3.LUT P0, RZ, R0, 0x3, R169, 0x48, !PT ;  /* 0x0000000300ff7812 */ /* 0x000fe200078048a9 */
[----:B------:R-:W-:Y:S01]  /*53d0*/  @!UPT UIADD3 URZ, UPT, UPT, URZ, URZ, URZ ;  /* 0x000000fffffff290 */ /* 0x000fe2000fffe0ff */
[----:B------:R-:W-:Y:S11]  /*53e0*/  @P4 BRA `(.L_x_89) ;  /* 0x0000000000084947 */ /* 0x000ff60003800000 */
[----:B------:R-:W1:Y:S02]  /*53f0*/  SYNCS.PHASECHK.TRANS64.TRYWAIT P1, [R156+URZ+0x80], R5 ;  /* 0x000080059c0075a7 */ /* 0x000e6400080211ff */
[----:B-1----:R-:W-:Y:S05]  /*5400*/  @!P1 BRA `(.L_x_90) ;  /* 0x0000001c00209947 */ /* 0x002fea0003800000 */
.L_x_89:
[----:B------:R-:W-:Y:S05]  /*5410*/  @!P0 BRA `(.L_x_91) ;  /* 0x0000000000408947 */ /* 0x000fea0003800000 */
[----:B------:R-:W1:Y:S01]  /*5420*/  LDCU.64 UR8, c[0x4][0x70] ;  /* 0x01000e00ff0877ac */ /* 0x000e620008000a00 */
[----:B------:R-:W-:Y:S01]  /*5430*/  MOV R3, 0x0 ;  /* 0x0000000000037802 */ /* 0x000fe20000000f00 */
[----:B------:R-:W-:Y:S02]  /*5440*/  HFMA2 R12, -RZ, RZ, 0, 5.9604644775390625e-08 ;  /* 0x00000001ff0c7431 */ /* 0x000fe400000001ff */
[----:B------:R-:W-:Y:S02]  /*5450*/  IMAD.MOV.U32 R8, RZ, RZ, 0x192 ;  /* 0x00000192ff087424 */ /* 0x000fe400078e00ff */
[----:B------:R-:W-:Y:S01]  /*5460*/  IMAD.MOV.U32 R13, RZ, RZ, RZ ;  /* 0x000000ffff0d7224 */ /* 0x000fe200078e00ff */
[----:B------:R-:W5:Y:S01]  /*5470*/  LDCU.64 UR6, c[0x4][0x78] ;  /* 0x01000f00ff0677ac */ /* 0x000f620008000a00 */
[----:B------:R-:W2:Y:S01]  /*5480*/  LDC.64 R2, c[0x4][R3] ;  /* 0x0100000003027b82 */ /* 0x000ea20000000a00 */
[----:B------:R-:W3:Y:S01]  /*5490*/  LDCU.64 UR4, c[0x4][0x10] ;  /* 0x01000200ff0477ac */ /* 0x000ee20008000a00 */
[----:B-1----:R-:W-:Y:S01]  /*54a0*/  MOV R5, UR9 ;  /* 0x0000000900057c02 */ /* 0x002fe20008000f00 */
[----:B------:R-:W-:Y:S01]  /*54b0*/  IMAD.U32 R4, RZ, RZ, UR8 ;  /* 0x00000008ff047e24 */ /* 0x000fe2000f8e00ff */
[----:B-----5:R-:W-:Y:S01]  /*54c0*/  MOV R7, UR7 ;  /* 0x0000000700077c02 */ /* 0x020fe20008000f00 */
[----:B------:R-:W-:Y:S01]  /*54d0*/  IMAD.U32 R6, RZ, RZ, UR6 ;  /* 0x00000006ff067e24 */ /* 0x000fe2000f8e00ff */
[----:B---3--:R-:W-:Y:S01]  /*54e0*/  MOV R11, UR5 ;  /* 0x00000005000b7c02 */ /* 0x008fe20008000f00 */
[----:B------:R-:W-:Y:S02]  /*54f0*/  IMAD.U32 R10, RZ, RZ, UR4 ;  /* 0x00000004ff0a7e24 */ /* 0x000fe4000f8e00ff */
[----:B------:R-:W-:Y:S07]  /*5500*/  LEPC R20, `(.L_x_91) ;  /* 0x000000001014794e */ /* 0x000fee0000000000 */
[----:B--2-4-:R-:W-:Y:S05]  /*5510*/  CALL.ABS.NOINC R2 ;  /* 0x0000000002007343 */ /* 0x014fea0003c00000 */
.L_x_91:
[----:B------:R-:W-:Y:S01]  /*5520*/  LOP3.LUT P0, RZ, R166, 0x60, RZ, 0xc0, !PT ;  /* 0x00000060a6ff7812 */ /* 0x000fe2000780c0ff */
[----:B------:R-:W-:Y:S05]  /*5530*/  WARPSYNC.ALL ;  /* 0x0000000000007948 */ /* 0x000fea0003800000 */
[----:B------:R-:W-:Y:S01]  /*5540*/  R2UR UR4, R64 ;  /* 0x00000000400472ca */ /* 0x000fe200000e0000 */
[----:B------:R-:W-:Y:S01]  /*5550*/  BSSY.RECONVERGENT B0, `(.L_x_92) ;  /* 0x0000121000007945 */ /* 0x000fe20003800200 */
[-C--:B----4-:R-:W-:Y:S02]  /*5560*/  F2FP.F16.E4M3.UNPACK_B R82, R92.reuse ;  /* 0x0000005cff52723e */ /* 0x090fe400020006ff */
[----:B------:R-:W-:Y:S02]  /*5570*/  F2FP.F16.E4M3.UNPACK_B R109, R92.H1 ;  /* 0x0000005cff6d723e */ /* 0x000fe400030006ff */
[-C--:B------:R-:W-:Y:S01]  /*5580*/  F2FP.F16.E4M3.UNPACK_B R107, R93.reuse ;  /* 0x0000005dff6b723e */ /* 0x080fe200020006ff */
[--C-:B------:R-:W-:Y:S01]  /*5590*/  HADD2.F32 R80, -RZ, R82.reuse.H0_H0 ;  /* 0x20000052ff507230 */ /* 0x100fe20000004100 */
[----:B------:R-:W-:Y:S01]  /*55a0*/  F2FP.F16.E4M3.UNPACK_B R105, R93.H1 ;  /* 0x0000005dff69723e */ /* 0x000fe200030006ff */
[----:B------:R-:W-:Y:S01]  /*55b0*/  HADD2.F32 R82, -RZ, R82.H1_H1 ;  /* 0x30000052ff527230 */ /* 0x000fe20000004100 */
[-C--:B------:R-:W-:Y:S01]  /*55c0*/  F2FP.F16.E4M3.UNPACK_B R130, R84.reuse ;  /* 0x00000054ff82723e */ /* 0x080fe200020006ff */
[--C-:B------:R-:W-:Y:S01]  /*55d0*/  HADD2.F32 R83, -RZ, R109.reuse.H0_H0 ;  /* 0x2000006dff537230 */ /* 0x100fe20000004100 */
[----:B------:R-:W-:Y:S01]  /*55e0*/  F2FP.F16.E4M3.UNPACK_B R132, R84.H1 ;  /* 0x00000054ff84723e */ /* 0x000fe200030006ff */
[----:B------:R-:W3:Y:S01]  /*55f0*/  LDTM.x64 R4, tmem[UR4] ;  /* 0x00000004000479ee */ /* 0x000ee20008340000 */
[----:B------:R-:W-:Y:S01]  /*5600*/  NOP ;  /* 0x0000000000007918 */ /* 0x000fe20000000000 */
[----:B------:R-:W-:Y:S01]  /*5610*/  R2UR UR5, R156 ;  /* 0x000000009c0572ca */ /* 0x000fe200000e0000 */
[--C-:B------:R-:W-:Y:S01]  /*5620*/  HADD2.F32 R129, -RZ, R130.reuse.H0_H0 ;  /* 0x20000082ff817230 */ /* 0x100fe20000004100 */
[----:B------:R-:W-:Y:S01]  /*5630*/  F2FP.F16.E4M3.UNPACK_B R93, R94 ;  /* 0x0000005eff5d723e */ /* 0x000fe200020006ff */
[----:B------:R-:W-:Y:S01]  /*5640*/  HADD2.F32 R130, -RZ, R130.H1_H1 ;  /* 0x30000082ff827230 */ /* 0x000fe20000004100 */
[-C--:B------:R-:W-:Y:S01]  /*5650*/  F2FP.F16.E4M3.UNPACK_B R134, R85.reuse ;  /* 0x00000055ff86723e */ /* 0x080fe200020006ff */
[----:B------:R-:W-:Y:S01]  /*5660*/  HADD2.F32 R84, -RZ, R109.H1_H1 ;  /* 0x3000006dff547230 */ /* 0x000fe20000004100 */
[----:B------:R-:W-:Y:S01]  /*5670*/  F2FP.F16.E4M3.UNPACK_B R136, R85.H1 ;  /* 0x00000055ff88723e */ /* 0x000fe200030006ff */
[--C-:B------:R-:W-:Y:S01]  /*5680*/  HADD2.F32 R85, -RZ, R107.reuse.H0_H0 ;  /* 0x2000006bff557230 */ /* 0x100fe20000004100 */
[-C--:B------:R-:W-:Y:S01]  /*5690*/  F2FP.F16.E4M3.UNPACK_B R138, R86.reuse ;  /* 0x00000056ff8a723e */ /* 0x080fe200020006ff */
[--C-:B------:R-:W-:Y:S01]  /*56a0*/  HADD2.F32 R133, -RZ, R134.reuse.H0_H0 ;  /* 0x20000086ff857230 */ /* 0x100fe20000004100 */
[----:B------:R-:W-:Y:S01]  /*56b0*/  F2FP.F16.E4M3.UNPACK_B R140, R86.H1 ;  /* 0x00000056ff8c723e */ /* 0x000fe200030006ff */
[----:B------:R-:W-:Y:S01]  /*56c0*/  HADD2.F32 R86, -RZ, R107.H1_H1 ;  /* 0x3000006bff567230 */ /* 0x000fe20000004100 */
[----:B------:R-:W-:Y:S01]  /*56d0*/  F2FP.F16.E4M3.UNPACK_B R142, R87 ;  /* 0x00000057ff8e723e */ /* 0x000fe200020006ff */
[----:B------:R-:W-:Y:S01]  /*56e0*/  UIADD3 UR5, UPT, UPT, UR5, 0xa0, URZ ;  /* 0x000000a005057890 */ /* 0x000fe2000fffe0ff */
[----:B------:R-:W-:Y:S01]  /*56f0*/  HADD2.F32 R134, -RZ, R134.H1_H1 ;  /* 0x30000086ff867230 */ /* 0x000fe20000004100 */
[----:B------:R-:W-:Y:S01]  /*5700*/  F2FP.F16.E4M3.UNPACK_B R114, R88 ;  /* 0x00000058ff72723e */ /* 0x000fe200020006ff */
[--C-:B------:R-:W-:Y:S01]  /*5710*/  HADD2.F32 R137, -RZ, R138.reuse.H0_H0 ;  /* 0x2000008aff897230 */ /* 0x100fe20000004100 */
[----:B------:R-:W-:Y:S01]  /*5720*/  UPRMT UR5, UR37, 0x654, UR5 ;  /* 0x0000065425057896 */ /* 0x000fe20008000005 */
[----:B------:R-:W-:Y:S01]  /*5730*/  HADD2.F32 R138, -RZ, R138.H1_H1 ;  /* 0x3000008aff8a7230 */ /* 0x000fe20000004100 */
[-C--:B------:R-:W-:Y:S01]  /*5740*/  F2FP.F16.E4M3.UNPACK_B R118, R89.reuse ;  /* 0x00000059ff76723e */ /* 0x080fe200020006ff */
[--C-:B------:R-:W-:Y:S01]  /*5750*/  HADD2.F32 R113, -RZ, R114.reuse.H0_H0 ;  /* 0x20000072ff717230 */ /* 0x100fe20000004100 */
[----:B------:R-:W-:Y:S01]  /*5760*/  F2FP.F16.E4M3.UNPACK_B R120, R89.H1 ;  /* 0x00000059ff78723e */ /* 0x000fe200030006ff */
[C---:B---3--:R-:W-:Y:S01]  /*5770*/  FMUL R4, R78.reuse, R4 ;  /* 0x000000044e047220 */ /* 0x048fe20000400000 */
[C---:B------:R-:W-:Y:S01]  /*5780*/  FMUL R5, R78.reuse, R5 ;  /* 0x000000054e057220 */ /* 0x040fe20000400000 */
[C---:B------:R-:W-:Y:S01]  /*5790*/  FMUL R8, R78.reuse, R8 ;  /* 0x000000084e087220 */ /* 0x040fe20000400000 */
[C---:B------:R-:W-:Y:S01]  /*57a0*/  FMUL R9, R78.reuse, R9 ;  /* 0x000000094e097220 */ /* 0x040fe20000400000 */
[----:B------:R-:W-:Y:S01]  /*57b0*/  SYNCS.ARRIVE.TRANS64.RED.A1T0 RZ, [UR5], RZ ;  /* 0x000000ffffff79a7 */ /* 0x000fe20008100405 */
[C---:B------:R-:W-:Y:S01]  /*57c0*/  FFMA R4, R81.reuse, R80, R4 ;  /* 0x0000005051047223 */ /* 0x040fe20000000004 */
[C---:B------:R-:W-:Y:S01]  /*57d0*/  FFMA R5, R81.reuse, R82, R5 ;  /* 0x0000005251057223 */ /* 0x040fe20000000005 */
[----:B------:R-:W-:Y:S02]  /*57e0*/  HADD2.F32 R89, -RZ, R93.H0_H0 ;  /* 0x2000005dff597230 */ /* 0x000fe40000004100 */
[C---:B------:R-:W-:Y:S01]  /*57f0*/  FMUL R12, R78.reuse, R12 ;  /* 0x0000000c4e0c7220 */ /* 0x040fe20000400000 */
        /* <DEDUP_REMOVED lines=11> */
[----:B------:R-:W-:Y:S02]  /*58b0*/  HADD2.F32 R114, -RZ, R114.H1_H1 ;  /* 0x30000072ff727230 */ /* 0x000fe40000004100 */
[C---:B------:R-:W-:Y:S01]  /*58c0*/  FMUL R32, R78.reuse, R36 ;  /* 0x000000244e207220 */ /* 0x040fe20000400000 */
[C---:B------:R-:W-:Y:S01]  /*58d0*/  FMUL R33, R78.reuse, R37 ;  /* 0x000000254e217220 */ /* 0x040fe20000400000 */
[--C-:B------:R-:W-:Y:S02]  /*58e0*/  HADD2.F32 R117, -RZ, R118.reuse.H0_H0 ;  /* 0x20000076ff757230 */ /* 0x100fe40000004100 */
[C---:B------:R-:W-:Y:S01]  /*58f0*/  FMUL R36, R78.reuse, R40 ;  /* 0x000000284e247220 */ /* 0x040fe20000400000 */
[----:B------:R-:W-:Y:S02]  /*5900*/  HADD2.F32 R118, -RZ, R118.H1_H1 ;  /* 0x30000076ff767230 */ /* 0x000fe40000004100 */
        /* <DEDUP_REMOVED lines=8> */
[----:B------:R-:W-:Y:S01]  /*5990*/  F2FP.F16.E4M3.UNPACK_B R92, R94.H1 ;  /* 0x0000005eff5c723e */ /* 0x000fe200030006ff */
[C---:B------:R-:W-:Y:S01]  /*59a0*/  FMUL R53, R78.reuse, R57 ;  /* 0x000000394e357220 */ /* 0x040fe20000400000 */
[C---:B------:R-:W-:Y:S01]  /*59b0*/  FMUL R56, R78.reuse, R60 ;  /* 0x0000003c4e387220 */ /* 0x040fe20000400000 */
[----:B------:R-:W-:Y:S01]  /*59c0*/  F2FP.F16.E4M3.UNPACK_B R141, R87.H1 ;  /* 0x00000057ff8d723e */ /* 0x000fe200030006ff */
[C---:B------:R-:W-:Y:S01]  /*59d0*/  FMUL R57, R78.reuse, R61 ;  /* 0x0000003d4e397220 */ /* 0x040fe20000400000 */
[----:B------:R-:W-:Y:S02]  /*59e0*/  HADD2.F32 R80, -RZ, R142.H1_H1 ;  /* 0x3000008eff507230 */ /* 0x000fe40000004100 */
[C---:B------:R-:W-:Y:S01]  /*59f0*/  FMUL R60, R78.reuse, R64 ;  /* 0x000000404e3c7220 */ /* 0x040fe20000400000 */
[----:B------:R-:W-:Y:S01]  /*5a00*/  F2FP.F16.E4M3.UNPACK_B R116, R88.H1 ;  /* 0x00000058ff74723e */ /* 0x000fe200030006ff */
[C---:B------:R-:W-:Y:S01]  /*5a10*/  FMUL R61, R78.reuse, R65 ;  /* 0x000000414e3d7220 */ /* 0x040fe20000400000 */
[C---:B------:R-:W-:Y:S01]  /*5a20*/  FMUL R6, R78.reuse, R6 ;  /* 0x000000064e067220 */ /* 0x040fe20000400000 */
[----:B------:R-:W-:Y:S01]  /*5a30*/  F2FP.F16.E4M3.UNPACK_B R94, R95 ;  /* 0x0000005fff5e723e */ /* 0x000fe200020006ff */
[C---:B------:R-:W-:Y:S01]  /*5a40*/  FMUL R7, R78.reuse, R7 ;  /* 0x000000074e077220 */ /* 0x040fe20000400000 */
[--C-:B------:R-:W-:Y:S02]  /*5a50*/  HADD2.F32 R87, -RZ, R105.reuse.H0_H0 ;  /* 0x20000069ff577230 */ /* 0x100fe40000004100 */
[C---:B------:R-:W-:Y:S01]  /*5a60*/  FFMA R6, R81.reuse, R83, R6 ;  /* 0x0000005351067223 */ /* 0x040fe20000000006 */
[----:B------:R-:W-:Y:S01]  /*5a70*/  F2FP.F16.E4M3.UNPACK_B R122, R90 ;  /* 0x0000005aff7a723e */ /* 0x000fe200020006ff */
[C---:B------:R-:W-:Y:S01]  /*5a80*/  FFMA R7, R81.reuse, R84, R7 ;  /* 0x0000005451077223 */ /* 0x040fe20000000007 */
[C---:B------:R-:W-:Y:S01]  /*5a90*/  FFMA R8, R81.reuse, R85, R8 ;  /* 0x0000005551087223 */ /* 0x040fe20000000008 */
[----:B------:R-:W-:Y:S01]  /*5aa0*/  F2FP.F16.E4M3.UNPACK_B R124, R90.H1 ;  /* 0x0000005aff7c723e */ /* 0x000fe200030006ff */
[----:B------:R-:W-:Y:S02]  /*5ab0*/  HADD2.F32 R88, -RZ, R105.H1_H1 ;  /* 0x30000069ff587230 */ /* 0x000fe40000004100 */
[----:B------:R-:W-:Y:S01]  /*5ac0*/  FFMA R9, R81, R86, R9 ;  /* 0x0000005651097223 */ /* 0x000fe20000000009 */
[----:B------:R-:W-:Y:S01]  /*5ad0*/  F2FP.SATFINITE.E4M3.F32.PACK_AB_MERGE_C R156, R7, R6, RZ ;  /* 0x00000006079c723e */ /* 0x000fe200048070ff */
[----:B------:R-:W-:Y:S02]  /*5ae0*/  HADD2.F32 R90, -RZ, R93.H1_H1 ;  /* 0x3000005dff5a7230 */ /* 0x000fe40000004100 */
[C---:B------:R-:W-:Y:S01]  /*5af0*/  FMUL R10, R78.reuse, R10 ;  /* 0x0000000a4e0a7220 */ /* 0x040fe20000400000 */
[--C-:B------:R-:W-:Y:S01]  /*5b00*/  HADD2.F32 R93, -RZ, R94.reuse.H0_H0 ;  /* 0x2000005eff5d7230 */ /* 0x100fe20000004100 */
[----:B------:R-:W-:Y:S01]  /*5b10*/  F2FP.SATFINITE.E4M3.F32.PACK_AB_MERGE_C R156, R5, R4, R156 ;  /* 0x00000004059c723e */ /* 0x000fe2000480709c */
[----:B------:R-:W-:Y:S02]  /*5b20*/  HADD2.F32 R94, -RZ, R94.H1_H1 ;  /* 0x3000005eff5e7230 */ /* 0x000fe40000004100 */
[C---:B------:R-:W-:Y:S01]  /*5b30*/  FFMA R10, R81.reuse, R87, R10 ;  /* 0x00000057510a7223 */ /* 0x040fe2000000000a */
[--C-:B------:R-:W-:Y:S02]  /*5b40*/  HADD2.F32 R121, -RZ, R122.reuse.H0_H0 ;  /* 0x2000007aff797230 */ /* 0x100fe40000004100 */
[C---:B------:R-:W-:Y:S01]  /*5b50*/  FMUL R11, R78.reuse, R11 ;  /* 0x0000000b4e0b7220 */ /* 0x040fe20000400000 */
[----:B------:R-:W-:Y:S01]  /*5b60*/  F2FP.F16.E4M3.UNPACK_B R126, R91 ;  /* 0x0000005bff7e723e */ /* 0x000fe200020006ff */
[----:B------:R-:W-:Y:S01]  /*5b70*/  HADD2.F32 R122, -RZ, R122.H1_H1 ;  /* 0x3000007aff7a7230 */ /* 0x000fe20000004100 */
[----:B------:R-:W-:Y:S01]  /*5b80*/  F2FP.F16.E4M3.UNPACK_B R103, R95.H1 ;  /* 0x0000005fff67723e */ /* 0x000fe200030006ff */
[C---:B------:R-:W-:Y:S01]  /*5b90*/  FFMA R11, R81.reuse, R88, R11 ;  /* 0x00000058510b7223 */ /* 0x040fe2000000000b */
[----:B------:R-:W-:Y:S01]  /*5ba0*/  F2FP.F16.E4M3.UNPACK_B R128, R91.H1 ;  /* 0x0000005bff80723e */ /* 0x000fe200030006ff */
[----:B------:R-:W-:Y:S02]  /*5bb0*/  HADD2.F32 R91, -RZ, R92.H0_H0 ;  /* 0x2000005cff5b7230 */ /* 0x000fe40000004100 */
[C---:B------:R-:W-:Y:S01]  /*5bc0*/  FFMA R12, R81.reuse, R89, R12 ;  /* 0x00000059510c7223 */ /* 0x040fe2000000000c */
[----:B------:R-:W-:Y:S01]  /*5bd0*/  FFMA R13, R81, R90, R13 ;  /* 0x0000005a510d7223 */ /* 0x000fe2000000000d */
[----:B------:R-:W-:Y:S01]  /*5be0*/  F2FP.SATFINITE.E4M3.F32.PACK_AB_MERGE_C R157, R11, R10, RZ ;  /* 0x0000000a0b9d723e */ /* 0x000fe200048070ff */
[--C-:B------:R-:W-:Y:S01]  /*5bf0*/  HADD2.F32 R125, -RZ, R126.reuse.H0_H0 ;  /* 0x2000007eff7d7230 */ /* 0x100fe20000004100 */
[----:B------:R-:W-:Y:S01]  /*5c00*/  F2FP.F16.E4M3.UNPACK_B R101, R96 ;  /* 0x00000060ff65723e */ /* 0x000fe200020006ff */
[----:B------:R-:W-:Y:S01]  /*5c10*/  HADD2.F32 R126, -RZ, R126.H1_H1 ;  /* 0x3000007eff7e7230 */ /* 0x000fe20000004100 */
[----:B------:R-:W-:Y:S01]  /*5c20*/  F2FP.SATFINITE.E4M3.F32.PACK_AB_MERGE_C R157, R9, R8, R157 ;  /* 0x00000008099d723e */ /* 0x000fe2000480709d */
[----:B------:R-:W-:Y:S02]  /*5c30*/  HADD2.F32 R83, -RZ, R142.H0_H0 ;  /* 0x2000008eff537230 */ /* 0x000fe40000004100 */
[C---:B------:R-:W-:Y:S01]  /*5c40*/  FMUL R14, R78.reuse, R14 ;  /* 0x0000000e4e0e7220 */ /* 0x040fe20000400000 */
[----:B------:R-:W-:Y:S02]  /*5c50*/  HADD2.F32 R92, -RZ, R92.H1_H1 ;  /* 0x3000005cff5c7230 */ /* 0x000fe40000004100 */
[C---:B------:R-:W-:Y:S01]  /*5c60*/  FMUL R15, R78.reuse, R15 ;  /* 0x0000000f4e0f7220 */ /* 0x040fe20000400000 */
[----:B------:R-:W-:Y:S01]  /*5c70*/  F2FP.F16.E4M3.UNPACK_B R100, R96.H1 ;  /* 0x00000060ff64723e */ /* 0x000fe200030006ff */
[--C-:B------:R-:W-:Y:S02]  /*5c80*/  HADD2.F32 R95, -RZ, R103.reuse.H0_H0 ;  /* 0x20000067ff5f7230 */ /* 0x100fe40000004100 */
[C---:B------:R-:W-:Y:S01]  /*5c90*/  FFMA R14, R81.reuse, R91, R14 ;  /* 0x0000005b510e7223 */ /* 0x040fe2000000000e */
[C---:B------:R-:W-:Y:S01]  /*5ca0*/  FFMA R15, R81.reuse, R92, R15 ;  /* 0x0000005c510f7223 */ /* 0x040fe2000000000f */
[C---:B------:R-:W-:Y:S01]  /*5cb0*/  FFMA R16, R81.reuse, R93, R16 ;  /* 0x0000005d51107223 */ /* 0x040fe20000000010 */
[----:B------:R-:W-:Y:S01]  /*5cc0*/  FFMA R17, R81, R94, R17 ;  /* 0x0000005e51117223 */ /* 0x000fe20000000011 */
[-C--:B------:R-:W-:Y:S01]  /*5cd0*/  F2FP.F16.E4M3.UNPACK_B R102, R97.reuse ;  /* 0x00000061ff66723e */ /* 0x080fe200020006ff */
[----:B------:R-:W-:Y:S01]  /*5ce0*/  HADD2.F32 R96, -RZ, R103.H1_H1 ;  /* 0x30000067ff607230 */ /* 0x000fe20000004100 */
[----:B------:R-:W-:Y:S01]  /*5cf0*/  F2FP.SATFINITE.E4M3.F32.PACK_AB_MERGE_C R158, R15, R14, RZ ;  /* 0x0000000e0f9e723e */ /* 0x000fe200048070ff */
[C---:B------:R-:W-:Y:S01]  /*5d00*/  FMUL R18, R78.reuse, R18 ;  /* 0x000000124e127220 */ /* 0x040fe20000400000 */
[----:B------:R-:W-:Y:S01]  /*5d10*/  F2FP.F16.E4M3.UNPACK_B R104, R97.H1 ;  /* 0x00000061ff68723e */ /* 0x000fe200030006ff */
[--C-:B------:R-:W-:Y:S01]  /*5d20*/  HADD2.F32 R97, -RZ, R101.reuse.H0_H0 ;  /* 0x20000065ff617230 */ /* 0x100fe20000004100 */
[----:B------:R-:W-:Y:S01]  /*5d30*/  F2FP.SATFINITE.E4M3.F32.PACK_AB_MERGE_C R158, R13, R12, R158 ;  /* 0x0000000c0d9e723e */ /* 0x000fe2000480709e */
[C---:B------:R-:W-:Y:S01]  /*5d40*/  FFMA R18, R81.reuse, R95, R18 ;  /* 0x0000005f51127223 */ /* 0x040fe20000000012 */
[----:B------:R-:W-:Y:S01]  /*5d50*/  F2FP.F16.E4M3.UNPACK_B R110, R99 ;  /* 0x00000063ff6e723e */ /* 0x000fe200020006ff */
[C---:B------:R-:W-:Y:S01]  /*5d60*/  FMUL R19, R78.reuse, R19 ;  /* 0x000000134e137220 */ /* 0x040fe20000400000 */
[----:B------:R-:W-:Y:S01]  /*5d70*/  F2FP.F16.E4M3.UNPACK_B R112, R99.H1 ;  /* 0x00000063ff70723e */ /* 0x000fe200030006ff */
[----:B------:R-:W-:Y:S01]  /*5d80*/  HADD2.F32 R99, -RZ, R101.H1_H1 ;  /* 0x30000065ff637230 */ /* 0x000fe20000004100 */
[-C--:B------:R-:W-:Y:S01]  /*5d90*/  F2FP.F16.E4M3.UNPACK_B R106, R98.reuse ;  /* 0x00000062ff6a723e */ /* 0x080fe200020006ff */
[----:B------:R-:W-:Y:S01]  /*5da0*/  HADD2.F32 R101, -RZ, R102.H0_H0 ;  /* 0x20000066ff657230 */ /* 0x000fe20000004100 */
[----:B------:R-:W-:Y:S01]  /*5db0*/  F2FP.F16.E4M3.UNPACK_B R108, R98.H1 ;  /* 0x00000062ff6c723e */ /* 0x000fe200030006ff */
[----:B------:R-:W-:Y:S02]  /*5dc0*/  HADD2.F32 R98, -RZ, R100.H0_H0 ;  /* 0x20000064ff627230 */ /* 0x000fe40000004100 */
[C---:B------:R-:W-:Y:S01]  /*5dd0*/  FFMA R19, R81.reuse, R96, R19 ;  /* 0x0000006051137223 */ /* 0x040fe20000000013 */
[C---:B------:R-:W-:Y:S01]  /*5de0*/  FFMA R0, R81.reuse, R97, R0 ;  /* 0x0000006151007223 */ /* 0x040fe20000000000 */
[----:B------:R-:W-:Y:S01]  /*5df0*/  FFMA R2, R81, R99, R2 ;  /* 0x0000006351027223 */ /* 0x000fe20000000002 */
[----:B------:R-:W-:Y:S02]  /*5e00*/  HADD2.F32 R102, -RZ, R102.H1_H1 ;  /* 0x30000066ff667230 */ /* 0x000fe40000004100 */
[C---:B------:R-:W-:Y:S01]  /*5e10*/  FMUL R3, R78.reuse, R22 ;  /* 0x000000164e037220 */ /* 0x040fe20000400000 */
[----:B------:R-:W-:Y:S01]  /*5e20*/  HADD2.F32 R100, -RZ, R100.H1_H1 ;  /* 0x30000064ff647230 */ /* 0x000fe20000004100 */
[----:B------:R-:W-:Y:S01]  /*5e30*/  F2FP.SATFINITE.E4M3.F32.PACK_AB_MERGE_C R159, R19, R18, RZ ;  /* 0x00000012139f723e */ /* 0x000fe200048070ff */
[--C-:B------:R-:W-:Y:S02]  /*5e40*/  HADD2.F32 R105, -RZ, R106.reuse.H0_H0 ;  /* 0x2000006aff697230 */ /* 0x100fe40000004100 */
[----:B------:R-:W-:Y:S01]  /*5e50*/  FFMA R3, R81, R98, R3 ;  /* 0x0000006251037223 */ /* 0x000fe20000000003 */
[----:B------:R-:W-:Y:S01]  /*5e60*/  HADD2.F32 R106, -RZ, R106.H1_H1 ;  /* 0x3000006aff6a7230 */ /* 0x000fe20000004100 */
[----:B------:R-:W-:Y:S01]  /*5e70*/  F2FP.SATFINITE.E4M3.F32.PACK_AB_MERGE_C R159, R17, R16, R159 ;  /* 0x00000010119f723e */ /* 0x000fe2000480709f */
[----:B------:R-:W-:Y:S02]  /*5e80*/  HADD2.F32 R109, -RZ, R110.H0_H0 ;  /* 0x2000006eff6d7230 */ /* 0x000fe40000004100 */
[C---:B------:R-:W-:Y:S01]  /*5e90*/  FMUL R23, R78.reuse, R23 ;  /* 0x000000174e177220 */ /* 0x040fe20000400000 */
[--C-:B------:R-:W-:Y:S02]  /*5ea0*/  HADD2.F32 R103, -RZ, R104.reuse.H0_H0 ;  /* 0x20000068ff677230 */ /* 0x100fe40000004100 */
[C---:B------:R-:W-:Y:S01]  /*5eb0*/  FMUL R22, R78.reuse, R26 ;  /* 0x0000001a4e167220 */ /* 0x040fe20000400000 */
[----:B------:R-:W-:Y:S01]  /*5ec0*/  HADD2.F32 R104, -RZ, R104.H1_H1 ;  /* 0x30000068ff687230 */ /* 0x000fe20000004100 */
[----:B------:R1:W-:Y:S01]  /*5ed0*/  STS.128 [R168+UR43+0x2200], R156 ;  /* 0x0022009ca8007988 */ /* 0x0003e20008000c2b */
[C---:B------:R-:W-:Y:S01]  /*5ee0*/  FFMA R23, R81.reuse, R100, R23 ;  /* 0x0000006451177223 */ /* 0x040fe20000000017 */
[C---:B------:R-:W-:Y:S01]  /*5ef0*/  FFMA R20, R81.reuse, R101, R20 ;  /* 0x0000006551147223 */ /* 0x040fe20000000014 */
[C---:B------:R-:W-:Y:S01]  /*5f00*/  FFMA R21, R81.reuse, R102, R21 ;  /* 0x0000006651157223 */ /* 0x040fe20000000015 */
[----:B------:R-:W-:Y:S01]  /*5f10*/  FFMA R22, R81, R103, R22 ;  /* 0x0000006751167223 */ /* 0x000fe20000000016 */
[----:B------:R-:W-:Y:S01]  /*5f20*/  HADD2.F32 R110, -RZ, R110.H1_H1 ;  /* 0x3000006eff6e7230 */ /* 0x000fe20000004100 */
[----:B------:R-:W-:Y:S01]  /*5f30*/  F2FP.SATFINITE.E4M3.F32.PACK_AB_MERGE_C R161, R23, R3, RZ ;  /* 0x0000000317a1723e */ /* 0x000fe200048070ff */
[C---:B------:R-:W-:Y:S01]  /*5f40*/  FMUL R27, R78.reuse, R27 ;  /* 0x0000001b4e1b7220 */ /* 0x040fe20000400000 */
[--C-:B------:R-:W-:Y:S02]  /*5f50*/  HADD2.F32 R107, -RZ, R108.reuse.H0_H0 ;  /* 0x2000006cff6b7230 */ /* 0x100fe40000004100 */
[----:B------:R-:W-:Y:S01]  /*5f60*/  FMUL R26, R78, R30 ;  /* 0x0000001e4e1a7220 */ /* 0x000fe20000400000 */
[----:B------:R-:W-:Y:S01]  /*5f70*/  HADD2.F32 R108, -RZ, R108.H1_H1 ;  /* 0x3000006cff6c7230 */ /* 0x000fe20000004100 */
[----:B------:R-:W-:Y:S01]  /*5f80*/  F2FP.SATFINITE.E4M3.F32.PACK_AB_MERGE_C R160, R2, R0, R161 ;  /* 0x0000000002a0723e */ /* 0x000fe200048070a1 */
[C---:B------:R-:W-:Y:S01]  /*5f90*/  FFMA R27, R81.reuse, R104, R27 ;  /* 0x00000068511b7223 */ /* 0x040fe2000000001b */
[C---:B------:R-:W-:Y:S01]  /*5fa0*/  FFMA R24, R81.reuse, R105, R24 ;  /* 0x0000006951187223 */ /* 0x040fe20000000018 */
[C---:B------:R-:W-:Y:S01]  /*5fb0*/  FFMA R25, R81.reuse, R106, R25 ;  /* 0x0000006a51197223 */ /* 0x040fe20000000019 */
[----:B------:R-:W-:Y:S01]  /*5fc0*/  FFMA R26, R81, R107, R26 ;  /* 0x0000006b511a7223 */ /* 0x000fe2000000001a */
[C---:B------:R-:W-:Y:S01]  /*5fd0*/  FMUL R31, R78.reuse, R31 ;  /* 0x0000001f4e1f7220 */ /* 0x040fe20000400000 */
[--C-:B------:R-:W-:Y:S01]  /*5fe0*/  HADD2.F32 R111, -RZ, R112.reuse.H0_H0 ;  /* 0x20000070ff6f7230 */ /* 0x100fe20000004100 */
[----:B------:R-:W-:Y:S01]  /*5ff0*/  F2FP.SATFINITE.E4M3.F32.PACK_AB_MERGE_C R162, R27, R22, RZ ;  /* 0x000000161ba2723e */ /* 0x000fe200048070ff */
[----:B------:R-:W-:Y:S02]  /*6000*/  HADD2.F32 R112, -RZ, R112.H1_H1 ;  /* 0x30000070ff707230 */ /* 0x000fe40000004100 */
[C---:B------:R-:W-:Y:S01]  /*6010*/  FFMA R31, R81.reuse, R108, R31 ;  /* 0x0000006c511f7223 */ /* 0x040fe2000000001f */
[----:B------:R-:W-:Y:S01]  /*6020*/  FFMA R28, R81, R109, R28 ;  /* 0x0000006d511c7223 */ /* 0x000fe2000000001c */
[----:B------:R-:W-:Y:S01]  /*6030*/  F2FP.SATFINITE.E4M3.F32.PACK_AB_MERGE_C R161, R21, R20, R162 ;  /* 0x0000001415a1723e */ /* 0x000fe200048070a2 */
[----:B------:R-:W-:Y:S01]  /*6040*/  FFMA R29, R81, R110, R29 ;  /* 0x0000006e511d7223 */ /* 0x000fe2000000001d */
[C---:B------:R-:W-:Y:S01]  /*6050*/  FMUL R30, R78.reuse, R34 ;  /* 0x000000224e1e7220 */ /* 0x040fe20000400000 */
[----:B------:R-:W-:Y:S01]  /*6060*/  F2FP.SATFINITE.E4M3.F32.PACK_AB_MERGE_C R163, R31, R26, RZ ;  /* 0x0000001a1fa3723e */ /* 0x000fe200048070ff */
[C---:B------:R-:W-:Y:S01]  /*6070*/  FMUL R35, R78.reuse, R35 ;  /* 0x000000234e237220 */ /* 0x040fe20000400000 */
[--C-:B------:R-:W-:Y:S02]  /*6080*/  HADD2.F32 R115, -RZ, R116.reuse.H0_H0 ;  /* 0x20000074ff737230 */ /* 0x100fe40000004100 */
[----:B------:R-:W-:Y:S01]  /*6090*/  FFMA R30, R81, R111, R30 ;  /* 0x0000006f511e7223 */ /* 0x000fe2000000001e */
[----:B------:R-:W-:Y:S01]  /*60a0*/  F2FP.SATFINITE.E4M3.F32.PACK_AB_MERGE_C R162, R25, R24, R163 ;  /* 0x0000001819a2723e */ /* 0x000fe200048070a3 */
[C---:B------:R-:W-:Y:S01]  /*60b0*/  FFMA R35, R81.reuse, R112, R35 ;  /* 0x0000007051237223 */ /* 0x040fe20000000023 */
[C---:B------:R-:W-:Y:S01]  /*60c0*/  FFMA R32, R81.reuse, R113, R32 ;  /* 0x0000007151207223 */ /* 0x040fe20000000020 */
[----:B------:R-:W-:Y:S01]  /*60d0*/  FFMA R33, R81, R114, R33 ;  /* 0x0000007251217223 */ /* 0x000fe20000000021 */
[----:B------:R-:W-:Y:S02]  /*60e0*/  HADD2.F32 R116, -RZ, R116.H1_H1 ;  /* 0x30000074ff747230 */ /* 0x000fe40000004100 */
        /* <DEDUP_REMOVED lines=9> */
[----:B------:R-:W-:Y:S01]  /*6180*/  HADD2.F32 R120, -RZ, R120.H1_H1 ;  /* 0x30000078ff787230 */ /* 0x000fe20000004100 */
[----:B------:R1:W-:Y:S01]  /*6190*/  STS.128 [R178+0x2010], R160 ;  /* 0x002010a0b2007388 */ /* 0x0003e20000000c00 */
[----:B------:R-:W-:Y:S01]  /*61a0*/  F2FP.SATFINITE.E4M3.F32.PACK_AB_MERGE_C R184, R39, R34, RZ ;  /* 0x0000002227b8723e */ /* 0x000fe200048070ff */
[C---:B------:R-:W-:Y:S01]  /*61b0*/  FMUL R38, R78.reuse, R42 ;  /* 0x0000002a4e267220 */ /* 0x040fe20000400000 */
[C---:B------:R-:W-:Y:S01]  /*61c0*/  FMUL R43, R78.reuse, R43 ;  /* 0x0000002b4e2b7220 */ /* 0x040fe20000400000 */
[--C-:B------:R-:W-:Y:S01]  /*61d0*/  HADD2.F32 R123, -RZ, R124.reuse.H0_H0 ;  /* 0x2000007cff7b7230 */ /* 0x100fe20000004100 */
[----:B------:R-:W-:Y:S01]  /*61e0*/  F2FP.SATFINITE.E4M3.F32.PACK_AB_MERGE_C R184, R33, R32, R184 ;  /* 0x0000002021b8723e */ /* 0x000fe200048070b8 */
[C---:B------:R-:W-:Y:S01]  /*61f0*/  FFMA R38, R81.reuse, R119, R38 ;  /* 0x0000007751267223 */ /* 0x040fe20000000026 */
        /* <DEDUP_REMOVED lines=12> */
[C---:B------:R-:W-:Y:S01]  /*62c0*/  FFMA R45, R81.reuse, R126, R45 ;  /* 0x0000007e512d7223 */ /* 0x040fe2000000002d */
[----:B------:R-:W-:Y:S02]  /*62d0*/  HADD2.F32 R128, -RZ, R128.H1_H1 ;  /* 0x30000080ff807230 */ /* 0x000fe40000004100 */
[C---:B------:R-:W-:Y:S01]  /*62e0*/  FMUL R46, R78.reuse, R50 ;  /* 0x000000324e2e7220 */ /* 0x040fe20000400000 */
[C---:B------:R-:W-:Y:S01]  /*62f0*/  FMUL R51, R78.reuse, R51 ;  /* 0x000000334e337220 */ /* 0x040fe20000400000 */
[--C-:B------:R-:W-:Y:S02]  /*6300*/  HADD2.F32 R131, -RZ, R132.reuse.H0_H0 ;  /* 0x20000084ff837230 */ /* 0x100fe40000004100 */
[C---:B------:R-:W-:Y:S01]  /*6310*/  FMUL R50, R78.reuse, R54 ;  /* 0x000000364e327220 */ /* 0x040fe20000400000 */
[C---:B------:R-:W-:Y:S01]  /*6320*/  FFMA R46, R81.reuse, R127, R46 ;  /* 0x0000007f512e7223 */ /* 0x040fe2000000002e */
[----:B------:R-:W-:Y:S02]  /*6330*/  HADD2.F32 R132, -RZ, R132.H1_H1 ;  /* 0x30000084ff847230 */ /* 0x000fe40000004100 */
[C---:B------:R-:W-:Y:S01]  /*6340*/  FFMA R51, R81.reuse, R128, R51 ;  /* 0x0000008051337223 */ /* 0x040fe20000000033 */
[C---:B------:R-:W-:Y:S01]  /*6350*/  FMUL R55, R78.reuse, R55 ;  /* 0x000000374e377220 */ /* 0x040fe20000400000 */
[C---:B------:R-:W-:Y:S01]  /*6360*/  FFMA R48, R81.reuse, R129, R48 ;  /* 0x0000008151307223 */ /* 0x040fe20000000030 */
[C---:B------:R-:W-:Y:S01]  /*6370*/  FFMA R49, R81.reuse, R130, R49 ;  /* 0x0000008251317223 */ /* 0x040fe20000000031 */
[--C-:B------:R-:W-:Y:S02]  /*6380*/  HADD2.F32 R135, -RZ, R136.reuse.H0_H0 ;  /* 0x20000088ff877230 */ /* 0x100fe40000004100 */
[C---:B------:R-:W-:Y:S01]  /*6390*/  FFMA R50, R81.reuse, R131, R50 ;  /* 0x0000008351327223 */ /* 0x040fe20000000032 */
[----:B------:R-:W-:Y:S02]  /*63a0*/  HADD2.F32 R136, -RZ, R136.H1_H1 ;  /* 0x30000088ff887230 */ /* 0x000fe40000004100 */
[C---:B------:R-:W-:Y:S01]  /*63b0*/  FMUL R54, R78.reuse, R58 ;  /* 0x0000003a4e367220 */ /* 0x040fe20000400000 */
        /* <DEDUP_REMOVED lines=16> */
[----:B------:R-:W-:Y:S01]  /*64c0*/  FFMA R63, R81, R140, R63 ;  /* 0x0000008c513f7223 */ /* 0x000fe2000000003f */
[----:B------:R-:W-:Y:S01]  /*64d0*/  FMUL R67, R78, R67 ;  /* 0x000000434e437220 */ /* 0x000fe20000400000 */
[----:B------:R-:W-:Y:S01]  /*64e0*/  F2FP.SATFINITE.E4M3.F32.PACK_AB_MERGE_C R186, R47, R42, RZ ;  /* 0x0000002a2fba723e */ /* 0x000fe200048070ff */
[----:B------:R-:W-:Y:S01]  /*64f0*/  FFMA R60, R81, R83, R60 ;  /* 0x00000053513c7223 */ /* 0x000fe2000000003c */
[----:B------:R-:W-:Y:S01]  /*6500*/  F2FP.SATFINITE.E4M3.F32.PACK_AB_MERGE_C R187, R51, R46, RZ ;  /* 0x0000002e33bb723e */ /* 0x000fe200048070ff */
[C---:B------:R-:W-:Y:S01]  /*6510*/  FFMA R61, R81.reuse, R80, R61 ;  /* 0x00000050513d7223 */ /* 0x040fe2000000003d */
[C---:B------:R-:W-:Y:S01]  /*6520*/  FFMA R62, R81.reuse, R85, R62 ;  /* 0x00000055513e7223 */ /* 0x040fe2000000003e */
[----:B------:R-:W-:Y:S01]  /*6530*/  FFMA R67, R81, R82, R67 ;  /* 0x0000005251437223 */ /* 0x000fe20000000043 */
[----:B------:R-:W-:Y:S02]  /*6540*/  F2FP.SATFINITE.E4M3.F32.PACK_AB_MERGE_C R186, R41, R40, R186 ;  /* 0x0000002829ba723e */ /* 0x000fe400048070ba */
[----:B------:R-:W-:Y:S02]  /*6550*/  F2FP.SATFINITE.E4M3.F32.PACK_AB_MERGE_C R187, R45, R44, R187 ;  /* 0x0000002c2dbb723e */ /* 0x000fe400048070bb */
[----:B------:R-:W-:Y:S02]  /*6560*/  F2FP.SATFINITE.E4M3.F32.PACK_AB_MERGE_C R188, R55, R50, RZ ;  /* 0x0000003237bc723e */ /* 0x000fe400048070ff */
[----:B------:R-:W-:Y:S01]  /*6570*/  F2FP.SATFINITE.E4M3.F32.PACK_AB_MERGE_C R189, R59, R54, RZ ;  /* 0x000000363bbd723e */ /* 0x000fe200048070ff */
[----:B------:R1:W-:Y:S01]  /*6580*/  STS.128 [R177+0x2020], R184 ;  /* 0x002020b8b1007388 */ /* 0x0003e20000000c00 */
[----:B------:R-:W-:Y:S02]  /*6590*/  F2FP.SATFINITE.E4M3.F32.PACK_AB_MERGE_C R190, R63, R58, RZ ;  /* 0x0000003a3fbe723e */ /* 0x000fe400048070ff */
[----:B------:R-:W-:Y:S02]  /*65a0*/  F2FP.SATFINITE.E4M3.F32.PACK_AB_MERGE_C R182, R67, R62, RZ ;  /* 0x0000003e43b6723e */ /* 0x000fe400048070ff */
[----:B------:R-:W-:Y:S02]  /*65b0*/  F2FP.SATFINITE.E4M3.F32.PACK_AB_MERGE_C R188, R49, R48, R188 ;  /* 0x0000003031bc723e */ /* 0x000fe400048070bc */
[----:B------:R-:W-:Y:S02]  /*65c0*/  F2FP.SATFINITE.E4M3.F32.PACK_AB_MERGE_C R189, R53, R52, R189 ;  /* 0x0000003435bd723e */ /* 0x000fe400048070bd */
[----:B------:R-:W-:Y:S02]  /*65d0*/  F2FP.SATFINITE.E4M3.F32.PACK_AB_MERGE_C R190, R57, R56, R190 ;  /* 0x0000003839be723e */ /* 0x000fe400048070be */
[----:B------:R-:W-:Y:S02]  /*65e0*/  F2FP.SATFINITE.E4M3.F32.PACK_AB_MERGE_C R191, R61, R60, R182 ;  /* 0x0000003c3dbf723e */ /* 0x000fe400048070b6 */
[----:B------:R-:W-:Y:S03]  /*65f0*/  IADD3 R76, PT, PT, R76, 0x1, RZ ;  /* 0x000000014c4c7810 */ /* 0x000fe60007ffe0ff */
[----:B------:R1:W-:Y:S01]  /*6600*/  STS.128 [R176+0x2030], R188 ;  /* 0x002030bcb0007388 */ /* 0x0003e20000000c00 */
[----:B------:R-:W-:Y:S01]  /*6610*/  @!PT LDS RZ, [RZ] ;  /* 0x00000000fffff984 */ /* 0x000fe20000000800 */
[----:B------:R-:W-:Y:S01]  /*6620*/  @!PT LDS RZ, [RZ] ;  /* 0x00000000fffff984 */ /* 0x000fe20000000800 */
[----:B------:R-:W-:Y:S01]  /*6630*/  @!PT LDS RZ, [RZ] ;  /* 0x00000000fffff984 */ /* 0x000fe20000000800 */
[----:B------:R-:W-:Y:S01]  /*6640*/  @!PT LDS RZ, [RZ] ;  /* 0x00000000fffff984 */ /* 0x000fe20000000800 */
[----:B------:R3:W-:Y:S07]  /*6650*/  MEMBAR.ALL.CTA ;  /* 0x0000000000007992 */ /* 0x0007ee0000008000 */
[----:B---3--:R-:W3:Y:S02]  /*6660*/  FENCE.VIEW.ASYNC.S ;  /* 0x00000000000073c6 */ /* 0x008ee40000000000 */
[----:B---3--:R-:W-:Y:S06]  /*6670*/  BAR.SYNC.DEFER_BLOCKING 0x1, 0x80 ;  /* 0x0042000000007b1d */ /* 0x008fec0000010000 */
[----:B------:R-:W-:Y:S05]  /*6680*/  @P0 BRA `(.L_x_93) ;  /* 0x0000000000340947 */ /* 0x000fea0003800000 */
[----:B------:R-:W-:Y:S01]  /*6690*/  UIADD3 UR12, UPT, UPT, UR43, 0x2200, URZ ;  /* 0x000022002b0c7890 */ /* 0x000fe2000fffe0ff */
[----:B------:R-:W-:Y:S01]  /*66a0*/  R2UR UR9, R155 ;  /* 0x000000009b0972ca */ /* 0x000fe200000e0000 */
[----:B------:R-:W-:Y:S01]  /*66b0*/  UIADD3 UR10, UP0, UPT, UR46, 0x680, URZ ;  /* 0x000006802e0a7890 */ /* 0x000fe2000ff1e0ff */
[----:B------:R-:W-:Y:S01]  /*66c0*/  R2UR UR8, R165 ;  /* 0x00000000a50872ca */ /* 0x000fe200000e0000 */
[----:B------:R-:W-:Y:S02]  /*66d0*/  UMOV UR7, UR36 ;  /* 0x0000002400077c82 */ /* 0x000fe40008000000 */
[----:B------:R-:W-:Y:S01]  /*66e0*/  IMAD.U32 R179, RZ, RZ, UR12 ;  /* 0x0000000cffb37e24 */ /* 0x000fe2000f8e00ff */
[----:B------:R-:W-:Y:S04]  /*66f0*/  UIADD3.X UR11, UPT, UPT, URZ, UR47, URZ, UP0, !UPT ;  /* 0x0000002fff0b7290 */ /* 0x000fe800087fe4ff */
[----:B------:R-:W-:Y:S03]  /*6700*/  R2UR UR4, R179 ;  /* 0x00000000b30472ca */ /* 0x000fe600000e0000 */
[----:B------:R-:W-:Y:S02]  /*6710*/  USHF.L.U32 UR5, UR9, 0x6, URZ ;  /* 0x0000000609057899 */ /* 0x000fe400080006ff */
[----:B------:R-:W-:Y:S09]  /*6720*/  USHF.L.U32 UR6, UR8, 0x7, URZ ;  /* 0x0000000708067899 */ /* 0x000ff200080006ff */
[----:B------:R3:W-:Y:S01]  /*6730*/  UTMASTG.3D [UR4], [UR10] ;  /* 0x000000040a0073b5 */ /* 0x0007e20008010000 */
[----:B------:R0:W-:Y:S01]  /*6740*/  UTMACMDFLUSH ;  /* 0x00000000000079b7 */ /* 0x0001e20000000000 */
[----:B---3--:R-:W-:Y:S04]  /*6750*/  DEPBAR.LE SB0, 0x0 ;  /* 0x000080000000791a */ /* 0x008fe80000000000 */
.L_x_93:
[----:B------:R-:W-:Y:S05]  /*6760*/  BSYNC.RECONVERGENT B0 ;  /* 0x0000000000007941 */ /* 0x000fea0003800200 */
.L_x_92:
[----:B------:R-:W-:Y:S01]  /*6770*/  BAR.SYNC.DEFER_BLOCKING 0x1, 0x80 ;  /* 0x0042000000007b1d */ /* 0x000fe20000010000 */
[----:B------:R-:W-:Y:S01]  /*6780*/  ISETP.NE.AND P2, PT, R180, RZ, PT ;  /* 0x000000ffb400720c */ /* 0x000fe20003f45270 */
[----:B------:R-:W-:Y:S01]  /*6790*/  IMAD.IADD R155, R75, 0x1, R143 ;  /* 0x000000014b9b7824 */ /* 0x000fe200078e028f */
[----:B------:R-:W-:Y:S01]  /*67a0*/  ISETP.NE.AND P0, PT, R181, 0x2, PT ;  /* 0x00000002b500780c */ /* 0x000fe20003f05270 */
[----:B------:R-:W-:Y:S01]  /*67b0*/  IMAD.IADD R165, R77, 0x1, R154 ;  /* 0x000000014da57824 */ /* 0x000fe200078e029a */
[----:B------:R-:W-:Y:S02]  /*67c0*/  ISETP.NE.AND P1, PT, R76, 0x4, PT ;  /* 0x000000044c00780c */ /* 0x000fe40003f25270 */
[----:B------:R-:W-:Y:S02]  /*67d0*/  SEL R3, RZ, 0x1, P0 ;  /* 0x00000001ff037807 */ /* 0x000fe40000000000 */
[----:B------:R-:W-:Y:S02]  /*67e0*/  SEL R0, RZ, 0x1, P1 ;  /* 0x00000001ff007807 */ /* 0x000fe40000800000 */
[----:B------:R-:W-:Y:S02]  /*67f0*/  LOP3.LUT R174, R174, R3, RZ, 0x3c, !PT ;  /* 0x00000003aeae7212 */ /* 0x000fe400078e3cff */
[----:B------:R-:W-:Y:S02]  /*6800*/  LOP3.LUT R175, R175, R0, RZ, 0x3c, !PT ;  /* 0x00000000afaf7212 */ /* 0x000fe400078e3cff */
[----:B------:R-:W-:Y:S02]  /*6810*/  @P2 R2UR UR36, R171 ;  /* 0x00000000ab2422ca */ /* 0x000fe400000e0000 */
[----:B------:R-:W-:Y:S02]  /*6820*/  SEL R181, R181, RZ, P0 ;  /* 0x000000ffb5b57207 */ /* 0x000fe40000000000 */
[----:B------:R-:W-:Y:S01]  /*6830*/  SEL R76, R76, RZ, P1 ;  /* 0x000000ff4c4c7207 */ /* 0x000fe20000800000 */
[----:B------:R-:W-:Y:S10]  /*6840*/  @P2 BRA `(.L_x_94) ;  /* 0xffffffdc00702947 */ /* 0x000ff4000383ffff */
[----:B------:R-:W-:Y:S05]  /*6850*/  EXIT ;  /* 0x000000000000794d */ /* 0x000fea0003800000 */
.L_x_19:
[----:B--2---:R2:W1:Y:S02]  /*6860*/  SYNCS.PHASECHK.TRANS64.TRYWAIT P0, [R3+URZ+0xd0], R2 ;  /* 0x0000d002030075a7 */ /* 0x00446400080011ff */
[----:B-1----:R-:W-:Y:S05]  /*6870*/  @!P0 NANOSLEEP.SYNCS 0x989680 ;  /* 0x009896800000895d */ /* 0x002fea0003900000 */
[----:B------:R-:W1:Y:S02]  /*6880*/  @!P0 SYNCS.PHASECHK.TRANS64 P0, [R3+URZ+0xd0], R2 ;  /* 0x0000d002030085a7 */ /* 0x000e6400080010ff */
[----:B-1----:R-:W-:Y:S05]  /*6890*/  @!P0 BRA `(.L_x_19) ;  /* 0xfffffffc00f08947 */ /* 0x002fea000383ffff */
[----:B------:R-:W-:Y:S05]  /*68a0*/  BRA `(.L_x_95) ;  /* 0xffffffac00347947 */ /* 0x000fea000383ffff */
.L_x_22:
[----:B-1----:R-:W-:-:S07]  /*68b0*/  MOV R2, UR33 ;  /* 0x0000002100027c02 */ /* 0x002fce0008000f00 */
.L_x_96:
[----:B-1----:R1:W2:Y:S02]  /*68c0*/  SYNCS.PHASECHK.TRANS64.TRYWAIT P0, [R2+URZ+0x20], R5 ;  /* 0x00002005020075a7 */ /* 0x0022a400080011ff */
[----:B--2---:R-:W-:Y:S05]  /*68d0*/  @!P0 NANOSLEEP.SYNCS 0x989680 ;  /* 0x009896800000895d */ /* 0x004fea0003900000 */
[----:B------:R-:W2:Y:S02]  /*68e0*/  @!P0 SYNCS.PHASECHK.TRANS64 P0, [R2+URZ+0x20], R5 ;  /* 0x00002005020085a7 */ /* 0x000ea400080010ff */
[----:B--2---:R-:W-:Y:S05]  /*68f0*/  @!P0 BRA `(.L_x_96) ;  /* 0xfffffffc00f08947 */ /* 0x004fea000383ffff */
[----:B------:R-:W-:Y:S05]  /*6900*/  BRA `(.L_x_21) ;  /* 0xffffffac00847947 */ /* 0x000fea000383ffff */
.L_x_28:
[----:B-1----:R-:W-:-:S07]  /*6910*/  MOV R2, UR17 ;  /* 0x0000001100027c02 */ /* 0x002fce0008000f00 */
.L_x_97:
[----:B-1----:R1:W2:Y:S02]  /*6920*/  SYNCS.PHASECHK.TRANS64.TRYWAIT P0, [R2+URZ+0x20], R5 ;  /* 0x00002005020075a7 */ /* 0x0022a400080011ff */
[----:B--2---:R-:W-:Y:S05]  /*6930*/  @!P0 NANOSLEEP.SYNCS 0x989680 ;  /* 0x009896800000895d */ /* 0x004fea0003900000 */
[----:B------:R-:W2:Y:S02]  /*6940*/  @!P0 SYNCS.PHASECHK.TRANS64 P0, [R2+URZ+0x20], R5 ;  /* 0x00002005020085a7 */ /* 0x000ea400080010ff */
[----:B--2---:R-:W-:Y:S05]  /*6950*/  @!P0 BRA `(.L_x_97) ;  /* 0xfffffffc00f08947 */ /* 0x004fea000383ffff */
[----:B------:R-:W-:Y:S05]  /*6960*/  BRA `(.L_x_27) ;  /* 0xffffffb0002c7947 */ /* 0x000fea000383ffff */
.L_x_32:
[----:B-1----:R1:W2:Y:S02]  /*6970*/  SYNCS.PHASECHK.TRANS64.TRYWAIT P0, [R2+URZ+0x60], R3 ;  /* 0x00006003020075a7 */ /* 0x0022a400080011ff */
[----:B--2---:R-:W-:Y:S05]  /*6980*/  @!P0 NANOSLEEP.SYNCS 0x989680 ;  /* 0x009896800000895d */ /* 0x004fea0003900000 */
[----:B------:R-:W2:Y:S02]  /*6990*/  @!P0 SYNCS.PHASECHK.TRANS64 P0, [R2+URZ+0x60], R3 ;  /* 0x00006003020085a7 */ /* 0x000ea400080010ff */
[----:B--2---:R-:W-:Y:S05]  /*69a0*/  @!P0 BRA `(.L_x_32) ;  /* 0xfffffffc00f08947 */ /* 0x004fea000383ffff */
[----:B------:R-:W-:Y:S05]  /*69b0*/  BRA `(.L_x_98) ;  /* 0xffffffb000bc7947 */ /* 0x000fea000383ffff */
.L_x_36:
[----:B----4-:R-:W-:-:S07]  /*69c0*/  MOV R0, UR5 ;  /* 0x0000000500007c02 */ /* 0x010fce0008000f00 */
.L_x_99:
[----:B-1----:R1:W2:Y:S02]  /*69d0*/  SYNCS.PHASECHK.TRANS64.TRYWAIT P0, [R0+URZ], R3 ;  /* 0x00000003000075a7 */ /* 0x0022a400080011ff */
[----:B--2---:R-:W-:Y:S05]  /*69e0*/  @!P0 NANOSLEEP.SYNCS 0x989680 ;  /* 0x009896800000895d */ /* 0x004fea0003900000 */
[----:B------:R-:W2:Y:S02]  /*69f0*/  @!P0 SYNCS.PHASECHK.TRANS64 P0, [R0+URZ], R3 ;  /* 0x00000003000085a7 */ /* 0x000ea400080010ff */
[----:B--2---:R-:W-:Y:S05]  /*6a00*/  @!P0 BRA `(.L_x_99) ;  /* 0xfffffffc00f08947 */ /* 0x004fea000383ffff */
[----:B------:R-:W-:Y:S05]  /*6a10*/  BRA `(.L_x_100) ;  /* 0xffffffb8002c7947 */ /* 0x000fea000383ffff */
.L_x_37:
[----:B----4-:R-:W-:-:S07]  /*6a20*/  MOV R0, UR5 ;  /* 0x0000000500007c02 */ /* 0x010fce0008000f00 */
.L_x_101:
[----:B-1----:R1:W2:Y:S02]  /*6a30*/  SYNCS.PHASECHK.TRANS64.TRYWAIT P0, [R0+URZ], R3 ;  /* 0x00000003000075a7 */ /* 0x0022a400080011ff */
[----:B--2---:R-:W-:Y:S05]  /*6a40*/  @!P0 NANOSLEEP.SYNCS 0x989680 ;  /* 0x009896800000895d */ /* 0x004fea0003900000 */
[----:B------:R-:W2:Y:S02]  /*6a50*/  @!P0 SYNCS.PHASECHK.TRANS64 P0, [R0+URZ], R3 ;  /* 0x00000003000085a7 */ /* 0x000ea400080010ff */
[----:B--2---:R-:W-:Y:S05]  /*6a60*/  @!P0 BRA `(.L_x_101) ;  /* 0xfffffffc00f08947 */ /* 0x004fea000383ffff */
[----:B------:R-:W-:Y:S05]  /*6a70*/  BRA `(.L_x_102) ;  /* 0xffffffb800387947 */ /* 0x000fea000383ffff */
.L_x_38:
[----:B----4-:R-:W-:-:S07]  /*6a80*/  MOV R0, UR5 ;  /* 0x0000000500007c02 */ /* 0x010fce0008000f00 */
.L_x_103:
[----:B-1----:R1:W2:Y:S02]  /*6a90*/  SYNCS.PHASECHK.TRANS64.TRYWAIT P0, [R0+URZ], R3 ;  /* 0x00000003000075a7 */ /* 0x0022a400080011ff */
[----:B--2---:R-:W-:Y:S05]  /*6aa0*/  @!P0 NANOSLEEP.SYNCS 0x989680 ;  /* 0x009896800000895d */ /* 0x004fea0003900000 */
[----:B------:R-:W2:Y:S02]  /*6ab0*/  @!P0 SYNCS.PHASECHK.TRANS64 P0, [R0+URZ], R3 ;  /* 0x00000003000085a7 */ /* 0x000ea400080010ff */
[----:B--2---:R-:W-:Y:S05]  /*6ac0*/  @!P0 BRA `(.L_x_103) ;  /* 0xfffffffc00f08947 */ /* 0x004fea000383ffff */
[----:B------:R-:W-:Y:S05]  /*6ad0*/  BRA `(.L_x_104) ;  /* 0xffffffb800447947 */ /* 0x000fea000383ffff */
.L_x_41:
[----:B-1----:R1:W2:Y:S02]  /*6ae0*/  SYNCS.PHASECHK.TRANS64.TRYWAIT P0, [R0+URZ+0xc0], R5 ;  /* 0x0000c005000075a7 */ /* 0x0022a400080011ff */
[----:B--2---:R-:W-:Y:S05]  /*6af0*/  @!P0 NANOSLEEP.SYNCS 0x989680 ;  /* 0x009896800000895d */ /* 0x004fea0003900000 */
[----:B------:R-:W2:Y:S02]  /*6b00*/  @!P0 SYNCS.PHASECHK.TRANS64 P0, [R0+URZ+0xc0], R5 ;  /* 0x0000c005000085a7 */ /* 0x000ea400080010ff */
[----:B--2---:R-:W-:Y:S05]  /*6b10*/  @!P0 BRA `(.L_x_41) ;  /* 0xfffffffc00f08947 */ /* 0x004fea000383ffff */
[----:B------:R-:W-:Y:S05]  /*6b20*/  BRA `(.L_x_105) ;  /* 0xffffffb800a07947 */ /* 0x000fea000383ffff */
.L_x_42:
[----:B------:R-:W-:-:S07]  /*6b30*/  MOV R0, UR5 ;  /* 0x0000000500007c02 */ /* 0x000fce0008000f00 */
.L_x_106:
[----:B-1----:R1:W2:Y:S02]  /*6b40*/  SYNCS.PHASECHK.TRANS64.TRYWAIT P0, [R0+URZ+0x70], R5 ;  /* 0x00007005000075a7 */ /* 0x0022a400080011ff */
[----:B--2---:R-:W-:Y:S05]  /*6b50*/  @!P0 NANOSLEEP.SYNCS 0x989680 ;  /* 0x009896800000895d */ /* 0x004fea0003900000 */
[----:B------:R-:W2:Y:S02]  /*6b60*/  @!P0 SYNCS.PHASECHK.TRANS64 P0, [R0+URZ+0x70], R5 ;  /* 0x00007005000085a7 */ /* 0x000ea400080010ff */
[----:B--2---:R-:W-:Y:S05]  /*6b70*/  @!P0 BRA `(.L_x_106) ;  /* 0xfffffffc00f08947 */ /* 0x004fea000383ffff */
[----:B------:R-:W-:Y:S05]  /*6b80*/  BRA `(.L_x_107) ;  /* 0xffffffb800b07947 */ /* 0x000fea000383ffff */
.L_x_43:
[----:B-1----:R1:W2:Y:S02]  /*6b90*/  SYNCS.PHASECHK.TRANS64.TRYWAIT P1, [R0+URZ+0x60], R5 ;  /* 0x00006005000075a7 */ /* 0x0022a400080211ff */
[----:B--2---:R-:W-:Y:S05]  /*6ba0*/  @!P1 NANOSLEEP.SYNCS 0x989680 ;  /* 0x009896800000995d */ /* 0x004fea0003900000 */
[----:B------:R-:W2:Y:S02]  /*6bb0*/  @!P1 SYNCS.PHASECHK.TRANS64 P1, [R0+URZ+0x60], R5 ;  /* 0x00006005000095a7 */ /* 0x000ea400080210ff */
[----:B--2---:R-:W-:Y:S05]  /*6bc0*/  @!P1 BRA `(.L_x_43) ;  /* 0xfffffffc00f09947 */ /* 0x004fea000383ffff */
[----:B------:R-:W-:Y:S05]  /*6bd0*/  BRA `(.L_x_108) ;  /* 0xffffffb800e07947 */ /* 0x000fea000383ffff */
.L_x_46:
[----:B------:R-:W-:-:S07]  /*6be0*/  MOV R0, UR5 ;  /* 0x0000000500007c02 */ /* 0x000fce0008000f00 */
.L_x_109:
[----:B-1----:R1:W2:Y:S02]  /*6bf0*/  SYNCS.PHASECHK.TRANS64.TRYWAIT P0, [R0+URZ+0x70], R3 ;  /* 0x00007003000075a7 */ /* 0x0022a400080011ff */
[----:B--2---:R-:W-:Y:S05]  /*6c00*/  @!P0 NANOSLEEP.SYNCS 0x989680 ;  /* 0x009896800000895d */ /* 0x004fea0003900000 */
[----:B------:R-:W2:Y:S02]  /*6c10*/  @!P0 SYNCS.PHASECHK.TRANS64 P0, [R0+URZ+0x70], R3 ;  /* 0x00007003000085a7 */ /* 0x000ea400080010ff */
[----:B--2---:R-:W-:Y:S05]  /*6c20*/  @!P0 BRA `(.L_x_109) ;  /* 0xfffffffc00f08947 */ /* 0x004fea000383ffff */
[----:B------:R-:W-:Y:S05]  /*6c30*/  BRA `(.L_x_45) ;  /* 0xffffffbc00347947 */ /* 0x000fea000383ffff */
.L_x_53:
[----:B-1----:R1:W2:Y:S02]  /*6c40*/  SYNCS.PHASECHK.TRANS64.TRYWAIT P1, [R0+URZ+0x60], R5 ;  /* 0x00006005000075a7 */ /* 0x0022a400080211ff */
[----:B--2---:R-:W-:Y:S05]  /*6c50*/  @!P1 NANOSLEEP.SYNCS 0x989680 ;  /* 0x009896800000995d */ /* 0x004fea0003900000 */
[----:B------:R-:W2:Y:S02]  /*6c60*/  @!P1 SYNCS.PHASECHK.TRANS64 P1, [R0+URZ+0x60], R5 ;  /* 0x00006005000095a7 */ /* 0x000ea400080210ff */
[----:B--2---:R-:W-:Y:S05]  /*6c70*/  @!P1 BRA `(.L_x_53) ;  /* 0xfffffffc00f09947 */ /* 0x004fea000383ffff */
[----:B------:R-:W-:Y:S05]  /*6c80*/  BRA `(.L_x_110) ;  /* 0xffffffc000947947 */ /* 0x000fea000383ffff */
.L_x_54:
[----:B------:R-:W-:-:S07]  /*6c90*/  MOV R3, UR8 ;  /* 0x0000000800037c02 */ /* 0x000fce0008000f00 */
.L_x_111:
[----:B-1----:R1:W2:Y:S02]  /*6ca0*/  SYNCS.PHASECHK.TRANS64.TRYWAIT P0, [R3+URZ+0xa0], R0 ;  /* 0x0000a000030075a7 */ /* 0x0022a400080011ff */
[----:B--2---:R-:W-:Y:S05]  /*6cb0*/  @!P0 NANOSLEEP.SYNCS 0x989680 ;  /* 0x009896800000895d */ /* 0x004fea0003900000 */
[----:B------:R-:W2:Y:S02]  /*6cc0*/  @!P0 SYNCS.PHASECHK.TRANS64 P0, [R3+URZ+0xa0], R0 ;  /* 0x0000a000030085a7 */ /* 0x000ea400080010ff */
[----:B--2---:R-:W-:Y:S05]  /*6cd0*/  @!P0 BRA `(.L_x_111) ;  /* 0xfffffffc00f08947 */ /* 0x004fea000383ffff */
[----:B------:R-:W-:Y:S05]  /*6ce0*/  BRA `(.L_x_112) ;  /* 0xffffffc000cc7947 */ /* 0x000fea000383ffff */
.L_x_57:
[----:B------:R-:W-:Y:S07]  /*6cf0*/  MOV R0, UR7 ;  /* 0x0000000700007c02 */ /* 0x000fee0008000f00 */
.L_x_113:
[----:B-1----:R1:W2:Y:S02]  /*6d00*/  SYNCS.PHASECHK.TRANS64.TRYWAIT P0, [R0+URZ], R3 ;  /* 0x00000003000075a7 */ /* 0x0022a400080011ff */
[----:B--2---:R-:W-:Y:S05]  /*6d10*/  @!P0 NANOSLEEP.SYNCS 0x989680 ;  /* 0x009896800000895d */ /* 0x004fea0003900000 */
[----:B------:R-:W2:Y:S02]  /*6d20*/  @!P0 SYNCS.PHASECHK.TRANS64 P0, [R0+URZ], R3 ;  /* 0x00000003000085a7 */ /* 0x000ea400080010ff */
[----:B--2---:R-:W-:Y:S05]  /*6d30*/  @!P0 BRA `(.L_x_113) ;  /* 0xfffffffc00f08947 */ /* 0x004fea000383ffff */
[----:B------:R-:W-:Y:S05]  /*6d40*/  BRA `(.L_x_56) ;  /* 0xffffffc000e87947 */ /* 0x000fea000383ffff */
.L_x_60:
[----:B------:R-:W-:-:S07]  /*6d50*/  MOV R0, UR5 ;  /* 0x0000000500007c02 */ /* 0x000fce0008000f00 */
.L_x_114:
[----:B--2---:R2:W3:Y:S02]  /*6d60*/  SYNCS.PHASECHK.TRANS64.TRYWAIT P0, [R0+URZ], R3 ;  /* 0x00000003000075a7 */ /* 0x0044e400080011ff */
[----:B---3--:R-:W-:Y:S05]  /*6d70*/  @!P0 NANOSLEEP.SYNCS 0x989680 ;  /* 0x009896800000895d */ /* 0x008fea0003900000 */
[----:B------:R-:W3:Y:S02]  /*6d80*/  @!P0 SYNCS.PHASECHK.TRANS64 P0, [R0+URZ], R3 ;  /* 0x00000003000085a7 */ /* 0x000ee400080010ff */
[----:B---3--:R-:W-:Y:S05]  /*6d90*/  @!P0 BRA `(.L_x_114) ;  /* 0xfffffffc00f08947 */ /* 0x008fea000383ffff */
[----:B------:R-:W-:Y:S05]  /*6da0*/  BRA `(.L_x_115) ;  /* 0xffffffc4009c7947 */ /* 0x000fea000383ffff */
.L_x_61:
[----:B------:R-:W-:-:S07]  /*6db0*/  MOV R0, UR5 ;  /* 0x0000000500007c02 */ /* 0x000fce0008000f00 */
.L_x_116:
[----:B-1----:R1:W2:Y:S02]  /*6dc0*/  SYNCS.PHASECHK.TRANS64.TRYWAIT P0, [R0+URZ], R3 ;  /* 0x00000003000075a7 */ /* 0x0022a400080011ff */
[----:B--2---:R-:W-:Y:S05]  /*6dd0*/  @!P0 NANOSLEEP.SYNCS 0x989680 ;  /* 0x009896800000895d */ /* 0x004fea0003900000 */
[----:B------:R-:W2:Y:S02]  /*6de0*/  @!P0 SYNCS.PHASECHK.TRANS64 P0, [R0+URZ], R3 ;  /* 0x00000003000085a7 */ /* 0x000ea400080010ff */
[----:B--2---:R-:W-:Y:S05]  /*6df0*/  @!P0 BRA `(.L_x_116) ;  /* 0xfffffffc00f08947 */ /* 0x004fea000383ffff */
[----:B------:R-:W-:Y:S05]  /*6e00*/  BRA `(.L_x_117) ;  /* 0xffffffc400a87947 */ /* 0x000fea000383ffff */
.L_x_62:
[----:B------:R-:W-:-:S07]  /*6e10*/  MOV R0, UR5 ;  /* 0x0000000500007c02 */ /* 0x000fce0008000f00 */
.L_x_118:
[----:B-1----:R1:W2:Y:S02]  /*6e20*/  SYNCS.PHASECHK.TRANS64.TRYWAIT P0, [R0+URZ], R3 ;  /* 0x00000003000075a7 */ /* 0x0022a400080011ff */
[----:B--2---:R-:W-:Y:S05]  /*6e30*/  @!P0 NANOSLEEP.SYNCS 0x989680 ;  /* 0x009896800000895d */ /* 0x004fea0003900000 */
[----:B------:R-:W2:Y:S02]  /*6e40*/  @!P0 SYNCS.PHASECHK.TRANS64 P0, [R0+URZ], R3 ;  /* 0x00000003000085a7 */ /* 0x000ea400080010ff */
[----:B--2---:R-:W-:Y:S05]  /*6e50*/  @!P0 BRA `(.L_x_118) ;  /* 0xfffffffc00f08947 */ /* 0x004fea000383ffff */
[----:B------:R-:W-:Y:S05]  /*6e60*/  BRA `(.L_x_119) ;  /* 0xffffffc400b47947 */ /* 0x000fea000383ffff */
.L_x_63:
[----:B------:R-:W-:-:S07]  /*6e70*/  MOV R0, UR7 ;  /* 0x0000000700007c02 */ /* 0x000fce0008000f00 */
.L_x_120:
[----:B-1----:R1:W2:Y:S02]  /*6e80*/  SYNCS.PHASECHK.TRANS64.TRYWAIT P0, [R0+URZ], R3 ;  /* 0x00000003000075a7 */ /* 0x0022a400080011ff */
[----:B--2---:R-:W-:Y:S05]  /*6e90*/  @!P0 NANOSLEEP.SYNCS 0x989680 ;  /* 0x009896800000895d */ /* 0x004fea0003900000 */
[----:B------:R-:W2:Y:S02]  /*6ea0*/  @!P0 SYNCS.PHASECHK.TRANS64 P0, [R0+URZ], R3 ;  /* 0x00000003000085a7 */ /* 0x000ea400080010ff */
[----:B--2---:R-:W-:Y:S05]  /*6eb0*/  @!P0 BRA `(.L_x_120) ;  /* 0xfffffffc00f08947 */ /* 0x004fea000383ffff */
[----:B------:R-:W-:Y:S05]  /*6ec0*/  BRA `(.L_x_121) ;  /* 0xffffffc400c07947 */ /* 0x000fea000383ffff */
.L_x_68:
[----:B---3--:R3:W1:Y:S02]  /*6ed0*/  SYNCS.PHASECHK.TRANS64.TRYWAIT P0, [R0+URZ+0x60], R3 ;  /* 0x00006003000075a7 */ /* 0x00866400080011ff */
[----:B-1----:R-:W-:Y:S05]  /*6ee0*/  @!P0 NANOSLEEP.SYNCS 0x989680 ;  /* 0x009896800000895d */ /* 0x002fea0003900000 */
[----:B------:R-:W1:Y:S02]  /*6ef0*/  @!P0 SYNCS.PHASECHK.TRANS64 P0, [R0+URZ+0x60], R3 ;  /* 0x00006003000085a7 */ /* 0x000e6400080010ff */
[----:B-1----:R-:W-:Y:S05]  /*6f00*/  @!P0 BRA `(.L_x_68) ;  /* 0xfffffffc00f08947 */ /* 0x002fea000383ffff */
[----:B------:R-:W-:Y:S05]  /*6f10*/  BRA `(.L_x_122) ;  /* 0xffffffc800bc7947 */ /* 0x000fea000383ffff */
.L_x_71:
[----:B------:R-:W-:Y:S07]  /*6f20*/  MOV R0, UR6 ;  /* 0x0000000600007c02 */ /* 0x000fee0008000f00 */
.L_x_123:
[----:B-1----:R1:W3:Y:S02]  /*6f30*/  SYNCS.PHASECHK.TRANS64.TRYWAIT P0, [R0+URZ+0x58], R3 ;  /* 0x00005803000075a7 */ /* 0x0022e400080011ff */
[----:B---3--:R-:W-:Y:S05]  /*6f40*/  @!P0 NANOSLEEP.SYNCS 0x989680 ;  /* 0x009896800000895d */ /* 0x008fea0003900000 */
[----:B------:R-:W3:Y:S02]  /*6f50*/  @!P0 SYNCS.PHASECHK.TRANS64 P0, [R0+URZ+0x58], R3 ;  /* 0x00005803000085a7 */ /* 0x000ee400080010ff */
[----:B---3--:R-:W-:Y:S05]  /*6f60*/  @!P0 BRA `(.L_x_123) ;  /* 0xfffffffc00f08947 */ /* 0x008fea000383ffff */
[----:B------:R-:W-:Y:S05]  /*6f70*/  BRA `(.L_x_70) ;  /* 0xffffffcc00a87947 */ /* 0x000fea000383ffff */
.L_x_74:
[----:B------:R-:W-:Y:S07]  /*6f80*/  MOV R3, UR6 ;  /* 0x0000000600037c02 */ /* 0x000fee0008000f00 */
.L_x_124:
[----:B-1----:R1:W2:Y:S02]  /*6f90*/  SYNCS.PHASECHK.TRANS64.TRYWAIT P2, [R3+URZ+0x48], R26 ;  /* 0x0000481a030075a7 */ /* 0x0022a400080411ff */
[----:B--2---:R-:W-:Y:S05]  /*6fa0*/  @!P2 NANOSLEEP.SYNCS 0x989680 ;  /* 0x009896800000a95d */ /* 0x004fea0003900000 */
[----:B------:R-:W2:Y:S02]  /*6fb0*/  @!P2 SYNCS.PHASECHK.TRANS64 P2, [R3+URZ+0x48], R26 ;  /* 0x0000481a0300a5a7 */ /* 0x000ea400080410ff */
[----:B--2---:R-:W-:Y:S05]  /*6fc0*/  @!P2 BRA `(.L_x_124) ;  /* 0xfffffffc00f0a947 */ /* 0x004fea000383ffff */
[----:B------:R-:W-:Y:S05]  /*6fd0*/  BRA `(.L_x_125) ;  /* 0xffffffd0003c7947 */ /* 0x000fea000383ffff */
.L_x_77:
[----:B--2---:R2:W4:Y:S02]  /*6fe0*/  SYNCS.PHASECHK.TRANS64.TRYWAIT P0, [R0+URZ+0x60], R3 ;  /* 0x00006003000075a7 */ /* 0x00452400080011ff */
[----:B----4-:R-:W-:Y:S05]  /*6ff0*/  @!P0 NANOSLEEP.SYNCS 0x989680 ;  /* 0x009896800000895d */ /* 0x010fea0003900000 */
[----:B------:R-:W4:Y:S02]  /*7000*/  @!P0 SYNCS.PHASECHK.TRANS64 P0, [R0+URZ+0x60], R3 ;  /* 0x00006003000085a7 */ /* 0x000f2400080010ff */
[----:B----4-:R-:W-:Y:S05]  /*7010*/  @!P0 BRA `(.L_x_77) ;  /* 0xfffffffc00f08947 */ /* 0x010fea000383ffff */
[----:B------:R-:W-:Y:S05]  /*7020*/  BRA `(.L_x_126) ;  /* 0xffffffd4008c7947 */ /* 0x000fea000383ffff */
.L_x_88:
[----:B-1----:R-:W-:Y:S04]  /*7030*/  MOV R0, UR43 ;  /* 0x0000002b00007c02 */ /* 0x002fe80008000f00 */
[----:B------:R1:W2:Y:S03]  /*7040*/  SYNCS.PHASECHK.TRANS64.TRYWAIT P1, [R0+URZ+0x40], R3 ;  /* 0x00004003000075a7 */ /* 0x0002a600080211ff */
[----:B--2---:R-:W-:Y:S05]  /*7050*/  @!P1 NANOSLEEP.SYNCS 0x989680 ;  /* 0x009896800000995d */ /* 0x004fea0003900000 */
[----:B------:R-:W2:Y:S02]  /*7060*/  @!P1 SYNCS.PHASECHK.TRANS64 P1, [R0+URZ+0x40], R3 ;  /* 0x00004003000095a7 */ /* 0x000ea400080210ff */
[----:B--2---:R-:W-:Y:S05]  /*7070*/  @!P1 BRA `(.L_x_88) ;  /* 0xfffffffc00ec9947 */ /* 0x004fea000383ffff */
[----:B------:R-:W-:Y:S05]  /*7080*/  BRA `(.L_x_87) ;  /* 0xffffffe000887947 */ /* 0x000fea000383ffff */
.L_x_90:
[----:B------:R1:W1:Y:S02]  /*7090*/  SYNCS.PHASECHK.TRANS64.TRYWAIT P1, [R156+URZ+0x80], R5 ;  /* 0x000080059c0075a7 */ /* 0x00026400080211ff */
[----:B-1----:R-:W-:Y:S05]  /*70a0*/  @!P1 NANOSLEEP.SYNCS 0x989680 ;  /* 0x009896800000995d */ /* 0x002fea0003900000 */
[----:B------:R-:W1:Y:S02]  /*70b0*/  @!P1 SYNCS.PHASECHK.TRANS64 P1, [R156+URZ+0x80], R5 ;  /* 0x000080059c0095a7 */ /* 0x000e6400080210ff */
[----:B-1----:R-:W-:Y:S05]  /*70c0*/  @!P1 BRA `(.L_x_90) ;  /* 0xfffffffc00f09947 */ /* 0x002fea000383ffff */
[----:B------:R-:W-:Y:S05]  /*70d0*/  BRA `(.L_x_89) ;  /* 0xffffffe000cc7947 */ /* 0x000fea000383ffff */
        .weak           $__internal_0_$__cuda_sm10x_tcgen05_guardrail_trap_col_being_dealloced_not_returned_by_alloc
        .type           $__internal_0_$__cuda_sm10x_tcgen05_guardrail_trap_col_being_dealloced_not_returned_by_alloc,@function
        .size           $__internal_0_$__cuda_sm10x_tcgen05_guardrail_trap_col_being_dealloced_not_returned_by_alloc,($__internal_1_$__cuda_sm10x_tcgen05_guardrail_trap_phase_invalid_during_alloc - $__internal_0_$__cuda_sm10x_tcgen05_guardrail_trap_col_being_dealloced_not_returned_by_alloc)
$__internal_0_$__cuda_sm10x_tcgen05_guardrail_trap_col_being_dealloced_not_returned_by_alloc:
[----:B------:R-:W-:Y:S05]  /*70e0*/  BPT.TRAP 0x1 ;  /* 0x000000040000795c */ /* 0x000fea0000300000 */
[----:B------:R-:W-:-:S04]  /*70f0*/  HFMA2 R3, -RZ, RZ, 0, 0 ;  /* 0x00000000ff037431 */ /* 0x000fc800000001ff */
[----:B------:R-:W-:Y:S05]  /*7100*/  RET.REL.NODEC R2 `(_ZN7cutlass13device_kernelINS_4gemm6kernel13GemmUniversalIN4cute5tupleIJiiiiEEENS1_10collective13CollectiveMmaINS1_35MainloopSm100TmaUmmaWarpSpecializedILi4ELi2ELi4ENS5_IJNS4_1CILi1EEESB_SB_EEEEENS5_IJNSA_ILi128EEENSA_ILi64EEESF_EEENS_12float_e4m3_tENS5_IJlSB_lEEESH_SI_NS4_8TiledMMAINS4_8MMA_AtomIJNS4_10MMA_TraitsINS4_19SM100_MMA_F8F6F4_SSEJSH_SH_fSE_SF_NS4_17integral_constantINS4_4UMMA5MajorELSP_0EEESQ_NSN_INSO_7ScaleInELSR_0EEESS_EEEEEENS4_6LayoutISC_NS5_IJNSA_ILi0EEESW_SW_EEEEENS5_IJNS4_10UnderscoreESZ_SZ_EEEEENS4_13SM90_TMA_LOADENS4_14ComposedLayoutINS4_7SwizzleILi2ELi4ELi3EEENS4_18smem_ptr_flag_bitsILi8EEENSV_INS5_IJNSA_ILi8EEESF_EEENS5_IJSF_SB_EEEEEEEvNS4_8identityES12_S1C_vS1D_EENS_8epilogue10collective18CollectiveEpilogueINS1F_23Sm100TmaWarpSpecializedILi1ELi1ELi64ELb0ELb0EEEJSG_NS5_IJNSV_ISE_SB_EENSV_ISF_SB_EEEEESH_SI_SH_SI_NS1F_6fusion15FusionCallbacksIS1J_NS1N_17LinearCombinationISH_fSH_fLNS_15FloatRoundStyleE2EEESG_S1M_JEEENS4_5SM1004TMEM4LOAD26SM100_TMEM_LOAD_32dp32b64xES12_S1C_NS4_39AutoVectorizingCopyWithAssumedAlignmentILi128EEENS4_14SM90_TMA_STOREES1C_S1Y_S1Y_EEEvvEEEEvNT_6ParamsE) ;  /* 0xffffff8c02bc7950 */ /* 0x000fea0003c3ffff */
        .weak           $__internal_1_$__cuda_sm10x_tcgen05_guardrail_trap_phase_invalid_during_alloc
        .type           $__internal_1_$__cuda_sm10x_tcgen05_guardrail_trap_phase_invalid_during_alloc,@function
        .size           $__internal_1_$__cuda_sm10x_tcgen05_guardrail_trap_phase_invalid_during_alloc,($__internal_2_$__cuda_sm10x_tcgen05_guardrail_trap_unallocated_columns_being_dealloced - $__internal_1_$__cuda_sm10x_tcgen05_guardrail_trap_phase_invalid_during_alloc)
$__internal_1_$__cuda_sm10x_tcgen05_guardrail_trap_phase_invalid_during_alloc:
[----:B------:R-:W-:Y:S05]  /*7110*/  BPT.TRAP 0x1 ;  /* 0x000000040000795c */ /* 0x000fea0000300000 */
[----:B------:R-:W-:-:S04]  /*7120*/  MOV R3, 0x0 ;  /* 0x0000000000037802 */ /* 0x000fc80000000f00 */
[----:B------:R-:W-:Y:S05]  /*7130*/  RET.REL.NODEC R2 `(_ZN7cutlass13device_kernelINS_4gemm6kernel13GemmUniversalIN4cute5tupleIJiiiiEEENS1_10collective13CollectiveMmaINS1_35MainloopSm100TmaUmmaWarpSpecializedILi4ELi2ELi4ENS5_IJNS4_1CILi1EEESB_SB_EEEEENS5_IJNSA_ILi128EEENSA_ILi64EEESF_EEENS_12float_e4m3_tENS5_IJlSB_lEEESH_SI_NS4_8TiledMMAINS4_8MMA_AtomIJNS4_10MMA_TraitsINS4_19SM100_MMA_F8F6F4_SSEJSH_SH_fSE_SF_NS4_17integral_constantINS4_4UMMA5MajorELSP_0EEESQ_NSN_INSO_7ScaleInELSR_0EEESS_EEEEEENS4_6LayoutISC_NS5_IJNSA_ILi0EEESW_SW_EEEEENS5_IJNS4_10UnderscoreESZ_SZ_EEEEENS4_13SM90_TMA_LOADENS4_14ComposedLayoutINS4_7SwizzleILi2ELi4ELi3EEENS4_18smem_ptr_flag_bitsILi8EEENSV_INS5_IJNSA_ILi8EEESF_EEENS5_IJSF_SB_EEEEEEEvNS4_8identityES12_S1C_vS1D_EENS_8epilogue10collective18CollectiveEpilogueINS1F_23Sm100TmaWarpSpecializedILi1ELi1ELi64ELb0ELb0EEEJSG_NS5_IJNSV_ISE_SB_EENSV_ISF_SB_EEEEESH_SI_SH_SI_NS1F_6fusion15FusionCallbacksIS1J_NS1N_17LinearCombinationISH_fSH_fLNS_15FloatRoundStyleE2EEESG_S1M_JEEENS4_5SM1004TMEM4LOAD26SM100_TMEM_LOAD_32dp32b64xES12_S1C_NS4_39AutoVectorizingCopyWithAssumedAlignmentILi128EEENS4_14SM90_TMA_STOREES1C_S1Y_S1Y_EEEvvEEEEvNT_6ParamsE) ;  /* 0xffffff8c02b07950 */ /* 0x000fea0003c3ffff */
        .weak           $__internal_2_$__cuda_sm10x_tcgen05_guardrail_trap_unallocated_columns_being_dealloced
        .type           $__internal_2_$__cuda_sm10x_tcgen05_guardrail_trap_unallocated_columns_being_dealloced,@function
        .size           $__internal_2_$__cuda_sm10x_tcgen05_guardrail_trap_unallocated_columns_being_dealloced,(.L_x_128 - $__internal_2_$__cuda_sm10x_tcgen05_guardrail_trap_unallocated_columns_being_dealloced)
$__internal_2_$__cuda_sm10x_tcgen05_guardrail_trap_unallocated_columns_being_dealloced:
[----:B------:R-:W-:Y:S05]  /*7140*/  BPT.TRAP 0x1 ;  /* 0x000000040000795c */ /* 0x000fea0000300000 */
[----:B------:R-:W-:-:S04]  /*7150*/  HFMA2 R3, -RZ, RZ, 0, 0 ;  /* 0x00000000ff037431 */ /* 0x000fc800000001ff */
[----:B------:R-:W-:Y:S05]  /*7160*/  RET.REL.NODEC R2 `(_ZN7cutlass13device_kernelINS_4gemm6kernel13GemmUniversalIN4cute5tupleIJiiiiEEENS1_10collective13CollectiveMmaINS1_35MainloopSm100TmaUmmaWarpSpecializedILi4ELi2ELi4ENS5_IJNS4_1CILi1EEESB_SB_EEEEENS5_IJNSA_ILi128EEENSA_ILi64EEESF_EEENS_12float_e4m3_tENS5_IJlSB_lEEESH_SI_NS4_8TiledMMAINS4_8MMA_AtomIJNS4_10MMA_TraitsINS4_19SM100_MMA_F8F6F4_SSEJSH_SH_fSE_SF_NS4_17integral_constantINS4_4UMMA5MajorELSP_0EEESQ_NSN_INSO_7ScaleInELSR_0EEESS_EEEEEENS4_6LayoutISC_NS5_IJNSA_ILi0EEESW_SW_EEEEENS5_IJNS4_10UnderscoreESZ_SZ_EEEEENS4_13SM90_TMA_LOADENS4_14ComposedLayoutINS4_7SwizzleILi2ELi4ELi3EEENS4_18smem_ptr_flag_bitsILi8EEENSV_INS5_IJNSA_ILi8EEESF_EEENS5_IJSF_SB_EEEEEEEvNS4_8identityES12_S1C_vS1D_EENS_8epilogue10collective18CollectiveEpilogueINS1F_23Sm100TmaWarpSpecializedILi1ELi1ELi64ELb0ELb0EEEJSG_NS5_IJNSV_ISE_SB_EENSV_ISF_SB_EEEEESH_SI_SH_SI_NS1F_6fusion15FusionCallbacksIS1J_NS1N_17LinearCombinationISH_fSH_fLNS_15FloatRoundStyleE2EEESG_S1M_JEEENS4_5SM1004TMEM4LOAD26SM100_TMEM_LOAD_32dp32b64xES12_S1C_NS4_39AutoVectorizingCopyWithAssumedAlignmentILi128EEENS4_14SM90_TMA_STOREES1C_S1Y_S1Y_EEEvvEEEEvNT_6ParamsE) ;  /* 0xffffff8c02a47950 */ /* 0x000fea0003c3ffff */
.L_x_127:
[----:B------:R-:W-:-:S00]  /*7170*/  BRA `(.L_x_127) ;  /* 0xfffffffc00fc7947 */ /* 0x000fc0000383ffff */
[----:B------:R-:W-:-:S00]  /*7180*/  NOP ;  /* 0x0000000000007918 */ /* 0x000fc00000000000 */
[----:B------:R-:W-:-:S00]  /*7190*/  NOP ;  /* 0x0000000000007918 */ /* 0x000fc00000000000 */
[----:B------:R-:W-:-:S00]  /*71a0*/  NOP ;  /* 0x0000000000007918 */ /* 0x000fc00000000000 */
[----:B------:R-:W-:-:S00]  /*71b0*/  NOP ;  /* 0x0000000000007918 */ /* 0x000fc00000000000 */
[----:B------:R-:W-:-:S00]  /*71c0*/  NOP ;  /* 0x0000000000007918 */ /* 0x000fc00000000000 */
[----:B------:R-:W-:-:S00]  /*71d0*/  NOP ;  /* 0x0000000000007918 */ /* 0x000fc00000000000 */
[----:B------:R-:W-:-:S00]  /*71e0*/  NOP ;  /* 0x0000000000007918 */ /* 0x000fc00000000000 */
[----:B------:R-:W-:-:S00]  /*71f0*/  NOP ;  /* 0x0000000000007918 */ /* 0x000fc00000000000 */
.L_x_128:


//--------------------- .nv.global.init           --------------------------
	.section	.nv.global.init,"aw",@progbits
.nv.global.init:
	.type		$str$27,@object
	.size		$str$27,($str$28 - $str$27)
$str$27:
        /*0000*/ 	.byte	0x28, 0x61, 0x64, 0x64, 0x72, 0x65, 0x73, 0x73, 0x20, 0x26, 0x20, 0x6d, 0x61, 0x73, 0x6b, 0x29
        /*0010*/ 	.byte	0x20, 0x3d, 0x3d, 0x20, 0x30, 0x00
	.type		$str$28,@object
	.size		$str$28,($str$26 - $str$28)
$str$28:
        /*0016*/ 	.byte	0x2f, 0x74, 0x6d, 0x70, 0x2f, 0x63, 0x75, 0x74, 0x6c, 0x61, 0x73, 0x73, 0x5f, 0x73, 0x77, 0x65
        /*0026*/ 	.byte	0x65, 0x70, 0x5f, 0x73, 0x72, 0x63, 0x2f, 0x69, 0x6e, 0x63, 0x6c, 0x75, 0x64, 0x65, 0x2f, 0x63
        /*0036*/ 	.byte	0x75, 0x74, 0x65, 0x2f, 0x70, 0x6f, 0x69, 0x6e, 0x74, 0x65, 0x72, 0x5f, 0x66, 0x6c, 0x61, 0x67
        /*0046*/ 	.byte	0x67, 0x65, 0x64, 0x2e, 0x68, 0x70, 0x70, 0x00
	.type		$str$26,@object
	.size		$str$26,($str$25 - $str$26)
$str$26:
        /*004e*/ 	.byte	0x2f, 0x74, 0x6d, 0x70, 0x2f, 0x63, 0x75, 0x74, 0x6c, 0x61, 0x73, 0x73, 0x5f, 0x73, 0x77, 0x65
        /*005e*/ 	.byte	0x65, 0x70, 0x5f, 0x73, 0x72, 0x63, 0x2f, 0x69, 0x6e, 0x63, 0x6c, 0x75, 0x64, 0x65, 0x2f, 0x63
        /*006e*/ 	.byte	0x75, 0x74, 0x65, 0x2f, 0x61, 0x74, 0x6f, 0x6d, 0x2f, 0x63, 0x6f, 0x70, 0x79, 0x5f, 0x74, 0x72
        /*007e*/ 	.byte	0x61, 0x69, 0x74, 0x73, 0x5f, 0x73, 0x6d, 0x31, 0x30, 0x30, 0x2e, 0x68, 0x70, 0x70, 0x00
	.type		$str$25,@object
	.size		$str$25,(__unnamed_1 - $str$25)
$str$25:
        /*008d*/ 	.byte	0x28, 0x28, 0x75, 0x69, 0x6e, 0x74, 0x33, 0x32, 0x5f, 0x74, 0x28, 0x74, 0x68, 0x72, 0x65, 0x61
        /*009d*/ 	.byte	0x64, 0x49, 0x64, 0x78, 0x2e, 0x78, 0x29, 0x20, 0x2f, 0x20, 0x33, 0x32, 0x29, 0x20, 0x25, 0x20
        /*00ad*/ 	.byte	0x34, 0x29, 0x20, 0x3d, 0x3d, 0x20, 0x28, 0x28, 0x28, 0x74, 0x6d, 0x65, 0x6d, 0x5f, 0x61, 0x64
        /*00bd*/ 	.byte	0x64, 0x72, 0x20, 0x3e, 0x3e, 0x20, 0x31, 0x36, 0x29, 0x20, 0x2f, 0x20, 0x33, 0x32, 0x29, 0x20
        /*00cd*/ 	.byte	0x25, 0x20, 0x34, 0x29, 0x00
	.type		__unnamed_1,@object
	.size		__unnamed_1,(__unnamed_2 - __unnamed_1)
__unnamed_1:
        /*00d2*/ 	.byte	0x61, 0x75, 0x74, 0x6f, 0x20, 0x63, 0x75, 0x74, 0x65, 0x3a, 0x3a, 0x61, 0x73, 0x5f, 0x70, 0x6f
        /* <DEDUP_REMOVED lines=24> */
        /*0262*/ 	.byte	0x43, 0x3c, 0x38, 0x31, 0x39, 0x32, 0x3e, 0x3e, 0x3e, 0x3e, 0x5d, 0x00
	.type		__unnamed_2,@object
	.size		__unnamed_2,(.L_2 - __unnamed_2)
__unnamed_2:
        /* <DEDUP_REMOVED lines=42> */
        /*050e*/ 	.byte	0x3e, 0x3e, 0x3e, 0x3e, 0x5d, 0x00
.L_2:


//--------------------- .nv.shared._ZN7cutlass13device_kernelINS_4gemm6kernel13GemmUniversalIN4cute5tupleIJiiiiEEENS1_10collective13CollectiveMmaINS1_35MainloopSm100TmaUmmaWarpSpecializedILi4ELi2ELi4ENS5_IJNS4_1CILi1EEESB_SB_EEEEENS5_IJNSA_ILi128EEENSA_ILi64EEESF_EEENS_12float_e4m3_tENS5_IJlSB_lEEESH_SI_NS4_8TiledMMAINS4_8MMA_AtomIJNS4_10MMA_TraitsINS4_19SM100_MMA_F8F6F4_SSEJSH_SH_fSE_SF_NS4_17integral_constantINS4_4UMMA5MajorELSP_0EEESQ_NSN_INSO_7ScaleInELSR_0EEESS_EEEEEENS4_6LayoutISC_NS5_IJNSA_ILi0EEESW_SW_EEEEENS5_IJNS4_10UnderscoreESZ_SZ_EEEEENS4_13SM90_TMA_LOADENS4_14ComposedLayoutINS4_7SwizzleILi2ELi4ELi3EEENS4_18smem_ptr_flag_bitsILi8EEENSV_INS5_IJNSA_ILi8EEESF_EEENS5_IJSF_SB_EEEEEEEvNS4_8identityES12_S1C_vS1D_EENS_8epilogue10collective18CollectiveEpilogueINS1F_23Sm100TmaWarpSpecializedILi1ELi1ELi64ELb0ELb0EEEJSG_NS5_IJNSV_ISE_SB_EENSV_ISF_SB_EEEEESH_SI_SH_SI_NS1F_6fusion15FusionCallbacksIS1J_NS1N_17LinearCombinationISH_fSH_fLNS_15FloatRoundStyleE2EEESG_S1M_JEEENS4_5SM1004TMEM4LOAD26SM100_TMEM_LOAD_32dp32b64xES12_S1C_NS4_39AutoVectorizingCopyWithAssumedAlignmentILi128EEENS4_14SM90_TMA_STOREES1C_S1Y_S1Y_EEEvvEEEEvNT_6ParamsE --------------------------
	.section	.nv.shared._ZN7cutlass13device_kernelINS_4gemm6kernel13GemmUniversalIN4cute5tupleIJiiiiEEENS1_10collective13CollectiveMmaINS1_35MainloopSm100TmaUmmaWarpSpecializedILi4ELi2ELi4ENS5_IJNS4_1CILi1EEESB_SB_EEEEENS5_IJNSA_ILi128EEENSA_ILi64EEESF_EEENS_12float_e4m3_tENS5_IJlSB_lEEESH_SI_NS4_8TiledMMAINS4_8MMA_AtomIJNS4_10MMA_TraitsINS4_19SM100_MMA_F8F6F4_SSEJSH_SH_fSE_SF_NS4_17integral_constantINS4_4UMMA5MajorELSP_0EEESQ_NSN_INSO_7ScaleInELSR_0EEESS_EEEEEENS4_6LayoutISC_NS5_IJNSA_ILi0EEESW_SW_EEEEENS5_IJNS4_10UnderscoreESZ_SZ_EEEEENS4_13SM90_TMA_LOADENS4_14ComposedLayoutINS4_7SwizzleILi2ELi4ELi3EEENS4_18smem_ptr_flag_bitsILi8EEENSV_INS5_IJNSA_ILi8EEESF_EEENS5_IJSF_SB_EEEEEEEvNS4_8identityES12_S1C_vS1D_EENS_8epilogue10collective18CollectiveEpilogueINS1F_23Sm100TmaWarpSpecializedILi1ELi1ELi64ELb0ELb0EEEJSG_NS5_IJNSV_ISE_SB_EENSV_ISF_SB_EEEEESH_SI_SH_SI_NS1F_6fusion15FusionCallbacksIS1J_NS1N_17LinearCombinationISH_fSH_fLNS_15FloatRoundStyleE2EEESG_S1M_JEEENS4_5SM1004TMEM4LOAD26SM100_TMEM_LOAD_32dp32b64xES12_S1C_NS4_39AutoVectorizingCopyWithAssumedAlignmentILi128EEENS4_14SM90_TMA_STOREES1C_S1Y_S1Y_EEEvvEEEEvNT_6ParamsE,"aw",@nobits
	.sectionflags	@""
	.align	16
	.zero		1024


//--------------------- .nv.shared.reserved.0     --------------------------
	.section	.nv.shared.reserved.0,"aw",@nobits
	.weak		__nv_reservedSMEM_offset_0_alias
	.size		__nv_reservedSMEM_offset_0_alias, 0, 64
	.other		__nv_reservedSMEM_offset_0_alias,@"STO_CUDA_RESERVED_SHARED STV_DEFAULT"
__nv_reservedSMEM_offset_0_alias:
	.zero		0
.nv.shared.reserved.0:
	.zero		64
	.weak		__nv_reservedSMEM_tcgen05_partition
	.type		__nv_reservedSMEM_tcgen05_partition,@object
	.size		__nv_reservedSMEM_tcgen05_partition,(.L_0 - __nv_reservedSMEM_tcgen05_partition)
__nv_reservedSMEM_tcgen05_partition:
	.zero		32
.L_0:


//--------------------- .nv.global                --------------------------
	.section	.nv.global,"aw",@nobits
.nv.global:
	.type		_ZN40_INTERNAL_02659c64_4_k_cu_b9154fda_319734cute1_E,@object
	.size		_ZN40_INTERNAL_02659c64_4_k_cu_b9154fda_319734cute1_E,(_ZN40_INTERNAL_02659c64_4_k_cu_b9154fda_319734cuda3std3__45__cpo6cbeginE - _ZN40_INTERNAL_02659c64_4_k_cu_b9154fda_319734cute1_E)
_ZN40_INTERNAL_02659c64_4_k_cu_b9154fda_319734cute1_E:
	.zero		1
	.type		_ZN40_INTERNAL_02659c64_4_k_cu_b9154fda_319734cuda3std3__45__cpo6cbeginE,@object
	.size		_ZN40_INTERNAL_02659c64_4_k_cu_b9154fda_319734cuda3std3__45__cpo6cbeginE,(_ZN40_INTERNAL_02659c64_4_k_cu_b9154fda_319734cuda3std3__48in_placeE - _ZN40_INTERNAL_02659c64_4_k_cu_b9154fda_319734cuda3std3__45__cpo6cbeginE)
_ZN40_INTERNAL_02659c64_4_k_cu_b9154fda_319734cuda3std3__45__cpo6cbeginE:
	.zero		1
	.type		_ZN40_INTERNAL_02659c64_4_k_cu_b9154fda_319734cuda3std3__48in_placeE,@object
	.size		_ZN40_INTERNAL_02659c64_4_k_cu_b9154fda_319734cuda3std3__48in_placeE,(_ZN40_INTERNAL_02659c64_4_k_cu_b9154fda_319734cuda3std6ranges3__45__cpo9iter_moveE - _ZN40_INTERNAL_02659c64_4_k_cu_b9154fda_319734cuda3std3__48in_placeE)
_ZN40_INTERNAL_02659c64_4_k_cu_b9154fda_319734cuda3std3__48in_placeE:
	.zero		1
	.type		_ZN40_INTERNAL_02659c64_4_k_cu_b9154fda_319734cuda3std6ranges3__45__cpo9iter_moveE,@object
	.size		_ZN40_INTERNAL_02659c64_4_k_cu_b9154fda_319734cuda3std6ranges3__45__cpo9iter_moveE,(_ZN40_INTERNAL_02659c64_4_k_cu_b9154fda_319734cuda3std3__45__cpo5beginE - _ZN40_INTERNAL_02659c64_4_k_cu_b9154fda_319734cuda3std6ranges3__45__cpo9iter_moveE)
_ZN40_INTERNAL_02659c64_4_k_cu_b9154fda_319734cuda3std6ranges3__45__cpo9iter_moveE:
	.zero		1
	.type		_ZN40_INTERNAL_02659c64_4_k_cu_b9154fda_319734cuda3std3__45__cpo5beginE,@object
	.size		_ZN40_INTERNAL_02659c64_4_k_cu_b9154fda_319734cuda3std3__45__cpo5beginE,(_ZN40_INTERNAL_02659c64_4_k_cu_b9154fda_319734cuda3std3__442_GLOBAL__N__02659c64_4_k_cu_b9154fda_319736ignoreE - _ZN40_INTERNAL_02659c64_4_k_cu_b9154fda_319734cuda3std3__45__cpo5beginE)
_ZN40_INTERNAL_02659c64_4_k_cu_b9154fda_319734cuda3std3__45__cpo5beginE:
	.zero		1
	.type		_ZN40_INTERNAL_02659c64_4_k_cu_b9154fda_319734cuda3std3__442_GLOBAL__N__02659c64_4_k_cu_b9154fda_319736ignoreE,@object
	.size		_ZN40_INTERNAL_02659c64_4_k_cu_b9154fda_319734cuda3std3__442_GLOBAL__N__02659c64_4_k_cu_b9154fda_319736ignoreE,(_ZN40_INTERNAL_02659c64_4_k_cu_b9154fda_319734cute7productE - _ZN40_INTERNAL_02659c64_4_k_cu_b9154fda_319734cuda3std3__442_GLOBAL__N__02659c64_4_k_cu_b9154fda_319736ignoreE)
_ZN40_INTERNAL_02659c64_4_k_cu_b9154fda_319734cuda3std3__442_GLOBAL__N__02659c64_4_k_cu_b9154fda_319736ignoreE:
	.zero		1
	.type		_ZN40_INTERNAL_02659c64_4_k_cu_b9154fda_319734cute7productE,@object
	.size		_ZN40_INTERNAL_02659c64_4_k_cu_b9154fda_319734cute7productE,(_ZN40_INTERNAL_02659c64_4_k_cu_b9154fda_319734cuda3std3__45__cpo3endE - _ZN40_INTERNAL_02659c64_4_k_cu_b9154fda_319734cute7productE)
_ZN40_INTERNAL_02659c64_4_k_cu_b9154fda_319734cute7productE:
	.zero		1
	.type		_ZN40_INTERNAL_02659c64_4_k_cu_b9154fda_319734cuda3std3__45__cpo3endE,@object
	.size		_ZN40_INTERNAL_02659c64_4_k_cu_b9154fda_319734cuda3std3__45__cpo3endE,(_ZN40_INTERNAL_02659c64_4_k_cu_b9154fda_319734cuda3std3__419piecewise_constructE - _ZN40_INTERNAL_02659c64_4_k_cu_b9154fda_319734cuda3std3__45__cpo3endE)
_ZN40_INTERNAL_02659c64_4_k_cu_b9154fda_319734cuda3std3__45__cpo3endE:
	.zero		1
	.type		_ZN40_INTERNAL_02659c64_4_k_cu_b9154fda_319734cuda3std3__419piecewise_constructE,@object
	.size		_ZN40_INTERNAL_02659c64_4_k_cu_b9154fda_319734cuda3std3__419piecewise_constructE,(_ZN40_INTERNAL_02659c64_4_k_cu_b9154fda_319734cuda3std3__45__cpo4cendE - _ZN40_INTERNAL_02659c64_4_k_cu_b9154fda_319734cuda3std3__419piecewise_constructE)
_ZN40_INTERNAL_02659c64_4_k_cu_b9154fda_319734cuda3std3__419piecewise_constructE:
	.zero		1
	.type		_ZN40_INTERNAL_02659c64_4_k_cu_b9154fda_319734cuda3std3__45__cpo4cendE,@object
	.size		_ZN40_INTERNAL_02659c64_4_k_cu_b9154fda_319734cuda3std3__45__cpo4cendE,(_ZN40_INTERNAL_02659c64_4_k_cu_b9154fda_319734cuda3std6ranges3__45__cpo4swapE - _ZN40_INTERNAL_02659c64_4_k_cu_b9154fda_319734cuda3std3__45__cpo4cendE)
_ZN40_INTERNAL_02659c64_4_k_cu_b9154fda_319734cuda3std3__45__cpo4cendE:
	.zero		1
	.type		_ZN40_INTERNAL_02659c64_4_k_cu_b9154fda_319734cuda3std6ranges3__45__cpo4swapE,@object
	.size		_ZN40_INTERNAL_02659c64_4_k_cu_b9154fda_319734cuda3std6ranges3__45__cpo4swapE,(.L_10 - _ZN40_INTERNAL_02659c64_4_k_cu_b9154fda_319734cuda3std6ranges3__45__cpo4swapE)
_ZN40_INTERNAL_02659c64_4_k_cu_b9154fda_319734cuda3std6ranges3__45__cpo4swapE:
	.zero		1
.L_10:


//--------------------- .nv.constant0._ZN7cutlass13device_kernelINS_4gemm6kernel13GemmUniversalIN4cute5tupleIJiiiiEEENS1_10collective13CollectiveMmaINS1_35MainloopSm100TmaUmmaWarpSpecializedILi4ELi2ELi4ENS5_IJNS4_1CILi1EEESB_SB_EEEEENS5_IJNSA_ILi128EEENSA_ILi64EEESF_EEENS_12float_e4m3_tENS5_IJlSB_lEEESH_SI_NS4_8TiledMMAINS4_8MMA_AtomIJNS4_10MMA_TraitsINS4_19SM100_MMA_F8F6F4_SSEJSH_SH_fSE_SF_NS4_17integral_constantINS4_4UMMA5MajorELSP_0EEESQ_NSN_INSO_7ScaleInELSR_0EEESS_EEEEEENS4_6LayoutISC_NS5_IJNSA_ILi0EEESW_SW_EEEEENS5_IJNS4_10UnderscoreESZ_SZ_EEEEENS4_13SM90_TMA_LOADENS4_14ComposedLayoutINS4_7SwizzleILi2ELi4ELi3EEENS4_18smem_ptr_flag_bitsILi8EEENSV_INS5_IJNSA_ILi8EEESF_EEENS5_IJSF_SB_EEEEEEEvNS4_8identityES12_S1C_vS1D_EENS_8epilogue10collective18CollectiveEpilogueINS1F_23Sm100TmaWarpSpecializedILi1ELi1ELi64ELb0ELb0EEEJSG_NS5_IJNSV_ISE_SB_EENSV_ISF_SB_EEEEESH_SI_SH_SI_NS1F_6fusion15FusionCallbacksIS1J_NS1N_17LinearCombinationISH_fSH_fLNS_15FloatRoundStyleE2EEESG_S1M_JEEENS4_5SM1004TMEM4LOAD26SM100_TMEM_LOAD_32dp32b64xES12_S1C_NS4_39AutoVectorizingCopyWithAssumedAlignmentILi128EEENS4_14SM90_TMA_STOREES1C_S1Y_S1Y_EEEvvEEEEvNT_6ParamsE --------------------------
	.section	.nv.constant0._ZN7cutlass13device_kernelINS_4gemm6kernel13GemmUniversalIN4cute5tupleIJiiiiEEENS1_10collective13CollectiveMmaINS1_35MainloopSm100TmaUmmaWarpSpecializedILi4ELi2ELi4ENS5_IJNS4_1CILi1EEESB_SB_EEEEENS5_IJNSA_ILi128EEENSA_ILi64EEESF_EEENS_12float_e4m3_tENS5_IJlSB_lEEESH_SI_NS4_8TiledMMAINS4_8MMA_AtomIJNS4_10MMA_TraitsINS4_19SM100_MMA_F8F6F4_SSEJSH_SH_fSE_SF_NS4_17integral_constantINS4_4UMMA5MajorELSP_0EEESQ_NSN_INSO_7ScaleInELSR_0EEESS_EEEEEENS4_6LayoutISC_NS5_IJNSA_ILi0EEESW_SW_EEEEENS5_IJNS4_10UnderscoreESZ_SZ_EEEEENS4_13SM90_TMA_LOADENS4_14ComposedLayoutINS4_7SwizzleILi2ELi4ELi3EEENS4_18smem_ptr_flag_bitsILi8EEENSV_INS5_IJNSA_ILi8EEESF_EEENS5_IJSF_SB_EEEEEEEvNS4_8identityES12_S1C_vS1D_EENS_8epilogue10collective18CollectiveEpilogueINS1F_23Sm100TmaWarpSpecializedILi1ELi1ELi64ELb0ELb0EEEJSG_NS5_IJNSV_ISE_SB_EENSV_ISF_SB_EEEEESH_SI_SH_SI_NS1F_6fusion15FusionCallbacksIS1J_NS1N_17LinearCombinationISH_fSH_fLNS_15FloatRoundStyleE2EEESG_S1M_JEEENS4_5SM1004TMEM4LOAD26SM100_TMEM_LOAD_32dp32b64xES12_S1C_NS4_39AutoVectorizingCopyWithAssumedAlignmentILi128EEENS4_14SM90_TMA_STOREES1C_S1Y_S1Y_EEEvvEEEEvNT_6ParamsE,"a",@progbits
	.sectionflags	@""
	.align	4
.nv.constant0._ZN7cutlass13device_kernelINS_4gemm6kernel13GemmUniversalIN4cute5tupleIJiiiiEEENS1_10collective13CollectiveMmaINS1_35MainloopSm100TmaUmmaWarpSpecializedILi4ELi2ELi4ENS5_IJNS4_1CILi1EEESB_SB_EEEEENS5_IJNSA_ILi128EEENSA_ILi64EEESF_EEENS_12float_e4m3_tENS5_IJlSB_lEEESH_SI_NS4_8TiledMMAINS4_8MMA_AtomIJNS4_10MMA_TraitsINS4_19SM100_MMA_F8F6F4_SSEJSH_SH_fSE_SF_NS4_17integral_constantINS4_4UMMA5MajorELSP_0EEESQ_NSN_INSO_7ScaleInELSR_0EEESS_EEEEEENS4_6LayoutISC_NS5_IJNSA_ILi0EEESW_SW_EEEEENS5_IJNS4_10UnderscoreESZ_SZ_EEEEENS4_13SM90_TMA_LOADENS4_14ComposedLayoutINS4_7SwizzleILi2ELi4ELi3EEENS4_18smem_ptr_flag_bitsILi8EEENSV_INS5_IJNSA_ILi8EEESF_EEENS5_IJSF_SB_EEEEEEEvNS4_8identityES12_S1C_vS1D_EENS_8epilogue10collective18CollectiveEpilogueINS1F_23Sm100TmaWarpSpecializedILi1ELi1ELi64ELb0ELb0EEEJSG_NS5_IJNSV_ISE_SB_EENSV_ISF_SB_EEEEESH_SI_SH_SI_NS1F_6fusion15FusionCallbacksIS1J_NS1N_17LinearCombinationISH_fSH_fLNS_15FloatRoundStyleE2EEESG_S1M_JEEENS4_5SM1004TMEM4LOAD26SM100_TMEM_LOAD_32dp32b64xES12_S1C_NS4_39AutoVectorizingCopyWithAssumedAlignmentILi128EEENS4_14SM90_TMA_STOREES1C_S1Y_S1Y_EEEvvEEEEvNT_6ParamsE:
	.zero		2944


//--------------------- SYMBOLS --------------------------

	.type		.nv.reservedSmem.offset0,@object
	.size		.nv.reservedSmem.offset0,0x4
	.type		.nv.reservedSmem.cap,@object
	.size		.nv.reservedSmem.cap,0x4
	.type		__assertfail,@function
